// auto-generated by cutlass_sweep.gemm — config: {"arch": "sm_100", "cluster_m": 1, "cluster_n": 8, "dtype": "e4m3", "dtype_b": "e4m3", "layout": "nt", "stages": 0, "tile_k": 128, "tile_m": 128, "tile_n": 256}
#include "cutlass/cutlass.h"
#include "cutlass/gemm/collective/collective_builder.hpp"
#include "cutlass/gemm/device/gemm_universal_adapter.h"
#include "cutlass/gemm/kernel/gemm_universal.hpp"
#include "cutlass/epilogue/collective/collective_builder.hpp"

using ElemA = cutlass::float_e4m3_t;
using ElemB = cutlass::float_e4m3_t;
using ElemCD = cutlass::float_e4m3_t;
using Acc  = float;
using TileShape    = cute::Shape<cute::_128, cute::_256, cute::_128>;
using ClusterShape = cute::Shape<cute::_1, cute::_8, cute::_1>;

using CollectiveEpilogue = typename cutlass::epilogue::collective::CollectiveBuilder<
    cutlass::arch::Sm100, cutlass::arch::OpClassTensorOp,
    TileShape, ClusterShape,
    cutlass::epilogue::collective::EpilogueTileAuto,
    Acc, Acc,
    ElemCD, cutlass::layout::RowMajor, 128 / cutlass::sizeof_bits<ElemCD>::value,
    ElemCD, cutlass::layout::RowMajor, 128 / cutlass::sizeof_bits<ElemCD>::value,
    cutlass::epilogue::collective::EpilogueScheduleAuto
  >::CollectiveOp;

using CollectiveMainloop = typename cutlass::gemm::collective::CollectiveBuilder<
    cutlass::arch::Sm100, cutlass::arch::OpClassTensorOp,
    ElemA, cutlass::layout::RowMajor, 128 / cutlass::sizeof_bits<ElemA>::value,
    ElemB, cutlass::layout::ColumnMajor, 128 / cutlass::sizeof_bits<ElemB>::value,
    Acc,
    TileShape, ClusterShape,
    cutlass::gemm::collective::StageCountAutoCarveout<static_cast<int>(sizeof(typename CollectiveEpilogue::SharedStorage))>,
    cutlass::gemm::collective::KernelScheduleAuto
  >::CollectiveOp;

using GemmKernel = cutlass::gemm::kernel::GemmUniversal<
    cute::Shape<int,int,int,int>,
    CollectiveMainloop,
    CollectiveEpilogue
>;
using Gemm = cutlass::gemm::device::GemmUniversalAdapter<GemmKernel>;

// Force the device kernel symbol into the cubin without needing a host main.
auto* _anchor = &cutlass::device_kernel<GemmKernel>;


// ===== COMPILED SASS (sm_100a) =====

	.target	sm_100a

	.elftype	@"ET_EXEC"


//--------------------- .note.nv.tkinfo           --------------------------
	.section	.note.nv.tkinfo,"",@"SHT_NOTE"
	.sectionflags	@"SHF_NOTE_NV_TKINFO"
	.tkinfo
        /*0018*/ 	.word	0x00000002
        /*0030*/ 	.string	""
        /*0030*/ 	.string	"ptxas"
        /*0030*/ 	.string	"Cuda compilation tools, release 13.0, V13.0.88"
        /*0030*/ 	.string	"Build cuda_13.0.r13.0/compiler.36424714_0"
        /*0030*/ 	.string	"-arch sm_100a -m 64 "



//--------------------- .note.nv.cuinfo           --------------------------
	.section	.note.nv.cuinfo,"",@"SHT_NOTE"
	.sectionflags	@"SHF_NOTE_NV_CUINFO"
        /*0018*/ 	.short	0x0002
        /*001a*/ 	.short	0x0064
        /*001c*/ 	.short	0x0082
	.zero		2


//--------------------- .nv.info                  --------------------------
	.section	.nv.info,"",@"SHT_CUDA_INFO"
	.align	4


	//----- nvinfo : EIATTR_REGCOUNT
	.align		4
        /*0000*/ 	.byte	0x04, 0x2f
        /*0002*/ 	.short	(.L_20 - .L_19)
	.align		4
.L_19:
        /*0004*/ 	.word	index@(_ZN7cutlass13device_kernelINS_4gemm6kernel13GemmUniversalIN4cute5tupleIJiiiiEEENS1_10collective13CollectiveMmaINS1_35MainloopSm100TmaUmmaWarpSpecializedILi3ELi2ELi2ENS5_IJNS4_1CILi1EEENSA_ILi8EEESB_EEEEENS5_IJNSA_ILi128EEENSA_ILi256EEESF_EEENS_12float_e4m3_tENS5_IJlSB_lEEESI_SJ_NS4_8TiledMMAINS4_8MMA_AtomIJNS4_10MMA_TraitsINS4_19SM100_MMA_F8F6F4_SSEJSI_SI_fSF_SG_NS4_17integral_constantINS4_4UMMA5MajorELSQ_0EEESR_NSO_INSP_7ScaleInELSS_0EEEST_EEEEEENS4_6LayoutINS5_IJSB_SB_SB_EEENS5_IJNSA_ILi0EEESY_SY_EEEEENS5_IJNS4_10UnderscoreES11_S11_EEEEENS4_23SM90_TMA_LOAD_MULTICASTENS4_14ComposedLayoutINS4_7SwizzleILi3ELi4ELi3EEENS4_18smem_ptr_flag_bitsILi8EEENSW_INS5_IJSC_SF_EEENS5_IJSF_SB_EEEEEEEvNS4_8identityENS4_13SM90_TMA_LOADES1D_vS1E_EENS_8epilogue10collective18CollectiveEpilogueINS1H_23Sm100TmaWarpSpecializedILi4ELi2ELi64ELb0ELb0EEEJSH_NS5_IJNSW_ISF_SB_EENSW_INSA_ILi64EEESB_EEEEESI_SJ_SI_SJ_NS1H_6fusion15FusionCallbacksIS1L_NS1Q_17LinearCombinationISI_fSI_fLNS_15FloatRoundStyleE2EEESH_S1P_JEEENS4_5SM1004TMEM4LOAD26SM100_TMEM_LOAD_32dp32b64xES1F_NS15_INS16_ILi2ELi4ELi3EEES19_NSW_INS5_IJSC_S1N_EEENS5_IJS1N_SB_EEEEEEENS4_39AutoVectorizingCopyWithAssumedAlignmentILi128EEENS4_14SM90_TMA_STOREES24_S26_S26_EEEvvEEEEvNT_6ParamsE)
        /*0008*/ 	.word	0x000000ce


	//----- nvinfo : EIATTR_FRAME_SIZE
	.align		4
.L_20:
        /*000c*/ 	.byte	0x04, 0x11
        /*000e*/ 	.short	(.L_22 - .L_21)
	.align		4
.L_21:
        /*0010*/ 	.word	index@($__internal_2_$__cuda_sm10x_tcgen05_guardrail_trap_unallocated_columns_being_dealloced)
        /*0014*/ 	.word	0x00000000


	//----- nvinfo : EIATTR_FRAME_SIZE
	.align		4
.L_22:
        /*0018*/ 	.byte	0x04, 0x11
        /*001a*/ 	.short	(.L_24 - .L_23)
	.align		4
.L_23:
        /*001c*/ 	.word	index@($__internal_1_$__cuda_sm10x_tcgen05_guardrail_trap_phase_invalid_during_alloc)
        /*0020*/ 	.word	0x00000000


	//----- nvinfo : EIATTR_FRAME_SIZE
	.align		4
.L_24:
        /*0024*/ 	.byte	0x04, 0x11
        /*0026*/ 	.short	(.L_26 - .L_25)
	.align		4
.L_25:
        /*0028*/ 	.word	index@($__internal_0_$__cuda_sm10x_tcgen05_guardrail_trap_col_being_dealloced_not_returned_by_alloc)
        /*002c*/ 	.word	0x00000000


	//----- nvinfo : EIATTR_FRAME_SIZE
	.align		4
.L_26:
        /*0030*/ 	.byte	0x04, 0x11
        /*0032*/ 	.short	(.L_28 - .L_27)
	.align		4
.L_27:
        /*0034*/ 	.word	index@(_ZN7cutlass13device_kernelINS_4gemm6kernel13GemmUniversalIN4cute5tupleIJiiiiEEENS1_10collective13CollectiveMmaINS1_35MainloopSm100TmaUmmaWarpSpecializedILi3ELi2ELi2ENS5_IJNS4_1CILi1EEENSA_ILi8EEESB_EEEEENS5_IJNSA_ILi128EEENSA_ILi256EEESF_EEENS_12float_e4m3_tENS5_IJlSB_lEEESI_SJ_NS4_8TiledMMAINS4_8MMA_AtomIJNS4_10MMA_TraitsINS4_19SM100_MMA_F8F6F4_SSEJSI_SI_fSF_SG_NS4_17integral_constantINS4_4UMMA5MajorELSQ_0EEESR_NSO_INSP_7ScaleInELSS_0EEEST_EEEEEENS4_6LayoutINS5_IJSB_SB_SB_EEENS5_IJNSA_ILi0EEESY_SY_EEEEENS5_IJNS4_10UnderscoreES11_S11_EEEEENS4_23SM90_TMA_LOAD_MULTICASTENS4_14ComposedLayoutINS4_7SwizzleILi3ELi4ELi3EEENS4_18smem_ptr_flag_bitsILi8EEENSW_INS5_IJSC_SF_EEENS5_IJSF_SB_EEEEEEEvNS4_8identityENS4_13SM90_TMA_LOADES1D_vS1E_EENS_8epilogue10collective18CollectiveEpilogueINS1H_23Sm100TmaWarpSpecializedILi4ELi2ELi64ELb0ELb0EEEJSH_NS5_IJNSW_ISF_SB_EENSW_INSA_ILi64EEESB_EEEEESI_SJ_SI_SJ_NS1H_6fusion15FusionCallbacksIS1L_NS1Q_17LinearCombinationISI_fSI_fLNS_15FloatRoundStyleE2EEESH_S1P_JEEENS4_5SM1004TMEM4LOAD26SM100_TMEM_LOAD_32dp32b64xES1F_NS15_INS16_ILi2ELi4ELi3EEES19_NSW_INS5_IJSC_S1N_EEENS5_IJS1N_SB_EEEEEEENS4_39AutoVectorizingCopyWithAssumedAlignmentILi128EEENS4_14SM90_TMA_STOREES24_S26_S26_EEEvvEEEEvNT_6ParamsE)
        /*0038*/ 	.word	0x00000000


	//----- nvinfo : EIATTR_MIN_STACK_SIZE
	.align		4
.L_28:
        /*003c*/ 	.byte	0x04, 0x12
        /*003e*/ 	.short	(.L_30 - .L_29)
	.align		4
.L_29:
        /*0040*/ 	.word	index@(_ZN7cutlass13device_kernelINS_4gemm6kernel13GemmUniversalIN4cute5tupleIJiiiiEEENS1_10collective13CollectiveMmaINS1_35MainloopSm100TmaUmmaWarpSpecializedILi3ELi2ELi2ENS5_IJNS4_1CILi1EEENSA_ILi8EEESB_EEEEENS5_IJNSA_ILi128EEENSA_ILi256EEESF_EEENS_12float_e4m3_tENS5_IJlSB_lEEESI_SJ_NS4_8TiledMMAINS4_8MMA_AtomIJNS4_10MMA_TraitsINS4_19SM100_MMA_F8F6F4_SSEJSI_SI_fSF_SG_NS4_17integral_constantINS4_4UMMA5MajorELSQ_0EEESR_NSO_INSP_7ScaleInELSS_0EEEST_EEEEEENS4_6LayoutINS5_IJSB_SB_SB_EEENS5_IJNSA_ILi0EEESY_SY_EEEEENS5_IJNS4_10UnderscoreES11_S11_EEEEENS4_23SM90_TMA_LOAD_MULTICASTENS4_14ComposedLayoutINS4_7SwizzleILi3ELi4ELi3EEENS4_18smem_ptr_flag_bitsILi8EEENSW_INS5_IJSC_SF_EEENS5_IJSF_SB_EEEEEEEvNS4_8identityENS4_13SM90_TMA_LOADES1D_vS1E_EENS_8epilogue10collective18CollectiveEpilogueINS1H_23Sm100TmaWarpSpecializedILi4ELi2ELi64ELb0ELb0EEEJSH_NS5_IJNSW_ISF_SB_EENSW_INSA_ILi64EEESB_EEEEESI_SJ_SI_SJ_NS1H_6fusion15FusionCallbacksIS1L_NS1Q_17LinearCombinationISI_fSI_fLNS_15FloatRoundStyleE2EEESH_S1P_JEEENS4_5SM1004TMEM4LOAD26SM100_TMEM_LOAD_32dp32b64xES1F_NS15_INS16_ILi2ELi4ELi3EEES19_NSW_INS5_IJSC_S1N_EEENS5_IJS1N_SB_EEEEEEENS4_39AutoVectorizingCopyWithAssumedAlignmentILi128EEENS4_14SM90_TMA_STOREES24_S26_S26_EEEvvEEEEvNT_6ParamsE)
        /*0044*/ 	.word	0x00000000
.L_30:


//--------------------- .nv.compat                --------------------------
	.section	.nv.compat,"",@"SHT_CUDA_COMPAT_INFO"
	.align	4
        /*0000*/ 	.byte	0x02, 0x09, 0x01, 0x00, 0x02, 0x02, 0x02, 0x00, 0x02, 0x05, 0x05, 0x00, 0x03, 0x07, 0x01, 0x01
        /*0010*/ 	.byte	0x02, 0x03, 0x01, 0x00, 0x02, 0x06, 0x01, 0x00, 0x04, 0x0b, 0x08, 0x00, 0x09, 0x00, 0x00, 0x00
        /*0020*/ 	.byte	0x00, 0x00, 0x00, 0x00


//--------------------- .nv.info._ZN7cutlass13device_kernelINS_4gemm6kernel13GemmUniversalIN4cute5tupleIJiiiiEEENS1_10collective13CollectiveMmaINS1_35MainloopSm100TmaUmmaWarpSpecializedILi3ELi2ELi2ENS5_IJNS4_1CILi1EEENSA_ILi8EEESB_EEEEENS5_IJNSA_ILi128EEENSA_ILi256EEESF_EEENS_12float_e4m3_tENS5_IJlSB_lEEESI_SJ_NS4_8TiledMMAINS4_8MMA_AtomIJNS4_10MMA_TraitsINS4_19SM100_MMA_F8F6F4_SSEJSI_SI_fSF_SG_NS4_17integral_constantINS4_4UMMA5MajorELSQ_0EEESR_NSO_INSP_7ScaleInELSS_0EEEST_EEEEEENS4_6LayoutINS5_IJSB_SB_SB_EEENS5_IJNSA_ILi0EEESY_SY_EEEEENS5_IJNS4_10UnderscoreES11_S11_EEEEENS4_23SM90_TMA_LOAD_MULTICASTENS4_14ComposedLayoutINS4_7SwizzleILi3ELi4ELi3EEENS4_18smem_ptr_flag_bitsILi8EEENSW_INS5_IJSC_SF_EEENS5_IJSF_SB_EEEEEEEvNS4_8identityENS4_13SM90_TMA_LOADES1D_vS1E_EENS_8epilogue10collective18CollectiveEpilogueINS1H_23Sm100TmaWarpSpecializedILi4ELi2ELi64ELb0ELb0EEEJSH_NS5_IJNSW_ISF_SB_EENSW_INSA_ILi64EEESB_EEEEESI_SJ_SI_SJ_NS1H_6fusion15FusionCallbacksIS1L_NS1Q_17LinearCombinationISI_fSI_fLNS_15FloatRoundStyleE2EEESH_S1P_JEEENS4_5SM1004TMEM4LOAD26SM100_TMEM_LOAD_32dp32b64xES1F_NS15_INS16_ILi2ELi4ELi3EEES19_NSW_INS5_IJSC_S1N_EEENS5_IJS1N_SB_EEEEEEENS4_39AutoVectorizingCopyWithAssumedAlignmentILi128EEENS4_14SM90_TMA_STOREES24_S26_S26_EEEvvEEEEvNT_6ParamsE --------------------------
	.section	.nv.info._ZN7cutlass13device_kernelINS_4gemm6kernel13GemmUniversalIN4cute5tupleIJiiiiEEENS1_10collective13CollectiveMmaINS1_35MainloopSm100TmaUmmaWarpSpecializedILi3ELi2ELi2ENS5_IJNS4_1CILi1EEENSA_ILi8EEESB_EEEEENS5_IJNSA_ILi128EEENSA_ILi256EEESF_EEENS_12float_e4m3_tENS5_IJlSB_lEEESI_SJ_NS4_8TiledMMAINS4_8MMA_AtomIJNS4_10MMA_TraitsINS4_19SM100_MMA_F8F6F4_SSEJSI_SI_fSF_SG_NS4_17integral_constantINS4_4UMMA5MajorELSQ_0EEESR_NSO_INSP_7ScaleInELSS_0EEEST_EEEEEENS4_6LayoutINS5_IJSB_SB_SB_EEENS5_IJNSA_ILi0EEESY_SY_EEEEENS5_IJNS4_10UnderscoreES11_S11_EEEEENS4_23SM90_TMA_LOAD_MULTICASTENS4_14ComposedLayoutINS4_7SwizzleILi3ELi4ELi3EEENS4_18smem_ptr_flag_bitsILi8EEENSW_INS5_IJSC_SF_EEENS5_IJSF_SB_EEEEEEEvNS4_8identityENS4_13SM90_TMA_LOADES1D_vS1E_EENS_8epilogue10collective18CollectiveEpilogueINS1H_23Sm100TmaWarpSpecializedILi4ELi2ELi64ELb0ELb0EEEJSH_NS5_IJNSW_ISF_SB_EENSW_INSA_ILi64EEESB_EEEEESI_SJ_SI_SJ_NS1H_6fusion15FusionCallbacksIS1L_NS1Q_17LinearCombinationISI_fSI_fLNS_15FloatRoundStyleE2EEESH_S1P_JEEENS4_5SM1004TMEM4LOAD26SM100_TMEM_LOAD_32dp32b64xES1F_NS15_INS16_ILi2ELi4ELi3EEES19_NSW_INS5_IJSC_S1N_EEENS5_IJS1N_SB_EEEEEEENS4_39AutoVectorizingCopyWithAssumedAlignmentILi128EEENS4_14SM90_TMA_STOREES24_S26_S26_EEEvvEEEEvNT_6ParamsE,"",@"SHT_CUDA_INFO"
	.sectionflags	@""
	.align	4


	//----- nvinfo : EIATTR_CUDA_API_VERSION
	.align		4
        /*0000*/ 	.byte	0x04, 0x37
        /*0002*/ 	.short	(.L_32 - .L_31)
.L_31:
        /*0004*/ 	.word	0x00000082


	//----- nvinfo : EIATTR_KPARAM_INFO
	.align		4
.L_32:
        /*0008*/ 	.byte	0x04, 0x17
        /*000a*/ 	.short	(.L_34 - .L_33)
.L_33:
        /*000c*/ 	.word	0x00000000
        /*0010*/ 	.short	0x0000
        /*0012*/ 	.short	0x0000
        /*0014*/ 	.byte	0x00, 0xf0, 0x01, 0x20


	//----- nvinfo : EIATTR_AT_ENTRY_FRAGMENTS
	.align		4
.L_34:
        /*0018*/ 	.byte	0x04, 0x4f
        /*001a*/ 	.short	(.L_36 - .L_35)


	//   ....[0]....
.L_35:
        /*001c*/ 	.word	0x00000006


	//----- nvinfo : EIATTR_RESERVED_SMEM_USED
	.align		4
.L_36:
        /*0020*/ 	.byte	0x01, 0x41
	.zero		2


	//----- nvinfo : EIATTR_SPARSE_MMA_MASK
	.align		4
        /*0024*/ 	.byte	0x03, 0x50
        /*0026*/ 	.short	0x0000


	//----- nvinfo : EIATTR_TCGEN05_1CTA_USED
	.align		4
        /*0028*/ 	.byte	0x01, 0x51
	.zero		2


	//----- nvinfo : EIATTR_MAXREG_COUNT
	.align		4
        /*002c*/ 	.byte	0x03, 0x1b
        /*002e*/ 	.short	0x00ff


	//----- nvinfo : EIATTR_NUM_BARRIERS
	.align		4
        /*0030*/ 	.byte	0x02, 0x4c
        /*0032*/ 	.byte	0x07
	.zero		1


	//----- nvinfo : EIATTR_EXTERNS
	.align		4
        /*0034*/ 	.byte	0x04, 0x0f
        /*0036*/ 	.short	(.L_38 - .L_37)


	//   ....[0]....
	.align		4
.L_37:
        /*0038*/ 	.word	index@(__assertfail)


	//----- nvinfo : EIATTR_MERCURY_ISA_VERSION
	.align		4
.L_38:
        /*003c*/ 	.byte	0x03, 0x5f
        /*003e*/ 	.short	0x0101


	//----- nvinfo : EIATTR_INT_WARP_WIDE_INSTR_OFFSETS
	.align		4
        /*0040*/ 	.byte	0x04, 0x31
        /*0042*/ 	.short	(.L_40 - .L_39)


	//   ....[0]....
.L_39:
        /*0044*/ 	.word	0x00003bd0


	//   ....[1]....
        /*0048*/ 	.word	0x00003bf0


	//   ....[2]....
        /*004c*/ 	.word	0x00003c20


	//   ....[3]....
        /*0050*/ 	.word	0x000047a0


	//   ....[4]....
        /*0054*/ 	.word	0x00004810


	//   ....[5]....
        /*0058*/ 	.word	0x000048e0


	//   ....[6]....
        /*005c*/ 	.word	0x00004960


	//   ....[7]....
        /*0060*/ 	.word	0x00004a50


	//   ....[8]....
        /*0064*/ 	.word	0x00004ad0


	//   ....[9]....
        /*0068*/ 	.word	0x00004bb0


	//   ....[10]....
        /*006c*/ 	.word	0x00004c60


	//----- nvinfo : EIATTR_COOP_GROUP_MASK_REGIDS
	.align		4
.L_40:
        /*0070*/ 	.byte	0x04, 0x29
        /*0072*/ 	.short	(.L_42 - .L_41)


	//   ....[0]....
.L_41:
        /*0074*/ 	.word	0xffffffff


	//   ....[1]....
        /*0078*/ 	.word	0xffffffff


	//   ....[2]....
        /*007c*/ 	.word	0xffffffff


	//   ....[3]....
        /*0080*/ 	.word	0xffffffff


	//   ....[4]....
        /*0084*/ 	.word	0xffffffff


	//   ....[5]....
        /*0088*/ 	.word	0xffffffff


	//   ....[6]....
        /*008c*/ 	.word	0xffffffff


	//   ....[7]....
        /*0090*/ 	.word	0xffffffff


	//   ....[8]....
        /*0094*/ 	.word	0xffffffff


	//   ....[9]....
        /*0098*/ 	.word	0xffffffff


	//   ....[10]....
        /*009c*/ 	.word	0xffffffff


	//   ....[11]....
        /*00a0*/ 	.word	0xffffffff


	//   ....[12]....
        /*00a4*/ 	.word	0xffffffff


	//   ....[13]....
        /*00a8*/ 	.word	0xffffffff


	//----- nvinfo : EIATTR_COOP_GROUP_INSTR_OFFSETS
	.align		4
.L_42:
        /*00ac*/ 	.byte	0x04, 0x28
        /*00ae*/ 	.short	(.L_44 - .L_43)


	//   ....[0]....
.L_43:
        /*00b0*/ 	.word	0x00000080


	//   ....[1]....
        /*00b4*/ 	.word	0x000004f0


	//   ....[2]....
        /*00b8*/ 	.word	0x00000680


	//   ....[3]....
        /*00bc*/ 	.word	0x00000820


	//   ....[4]....
        /*00c0*/ 	.word	0x00000920


	//   ....[5]....
        /*00c4*/ 	.word	0x00000a90


	//   ....[6]....
        /*00c8*/ 	.word	0x00000bf0


	//   ....[7]....
        /*00cc*/ 	.word	0x00000da0


	//   ....[8]....
        /*00d0*/ 	.word	0x000020f0


	//   ....[9]....
        /*00d4*/ 	.word	0x00002f40


	//   ....[10]....
        /*00d8*/ 	.word	0x00003150


	//   ....[11]....
        /*00dc*/ 	.word	0x00003180


	//   ....[12]....
        /*00e0*/ 	.word	0x00003ab0


	//   ....[13]....
        /*00e4*/ 	.word	0x00003ce0


	//----- nvinfo : EIATTR_VRC_CTA_INIT_COUNT
	.align		4
.L_44:
        /*00e8*/ 	.byte	0x02, 0x4a
        /*00ea*/ 	.byte	0x80
	.zero		1


	//----- nvinfo : EIATTR_SYSCALL_OFFSETS
	.align		4
        /*00ec*/ 	.byte	0x04, 0x46
        /*00ee*/ 	.short	(.L_46 - .L_45)


	//   ....[0]....
.L_45:
        /*00f0*/ 	.word	0x000058e0


	//   ....[1]....
        /*00f4*/ 	.word	0x00005a20


	//   ....[2]....
        /*00f8*/ 	.word	0x000062b0


	//   ....[3]....
        /*00fc*/ 	.word	0x000078d0


	//   ....[4]....
        /*0100*/ 	.word	0x00008e80


	//   ....[5]....
        /*0104*/ 	.word	0x0000a450


	//----- nvinfo : EIATTR_MBARRIER_INSTR_OFFSETS
	.align		4
.L_46:
        /*0108*/ 	.byte	0x04, 0x39
        /*010a*/ 	.short	(.L_48 - .L_47)


	//   ....[0]....
.L_47:
        /*010c*/ 	.word	0x00000610
        /*0110*/ 	.word	0x000000ff
        /*0114*/ 	.word	0x00000000
        /*0118*/ 	.short	0x0100
        /*011a*/ 	.byte	0x04
	.zero		1


	//   ....[1]....
        /*011c*/ 	.word	0x00000620
        /*0120*/ 	.word	0x000000ff
        /*0124*/ 	.word	0x00000018
        /*0128*/ 	.short	0x0100
        /*012a*/ 	.byte	0x04
	.zero		1


	//   ....[2]....
        /*012c*/ 	.word	0x00000630
        /*0130*/ 	.word	0x000000ff
        /*0134*/ 	.word	0x00000008
        /*0138*/ 	.short	0x0100
        /*013a*/ 	.byte	0x04
	.zero		1


	//   ....[3]....
        /*013c*/ 	.word	0x00000640
        /*0140*/ 	.word	0x000000ff
        /*0144*/ 	.word	0x00000020
        /*0148*/ 	.short	0x0100
        /*014a*/ 	.byte	0x04
	.zero		1


	//   ....[4]....
        /*014c*/ 	.word	0x00000650
        /*0150*/ 	.word	0x000000ff
        /*0154*/ 	.word	0x00000010
        /*0158*/ 	.short	0x0100
        /*015a*/ 	.byte	0x04
	.zero		1


	//   ....[5]....
        /*015c*/ 	.word	0x00000660
        /*0160*/ 	.word	0x000000ff
        /*0164*/ 	.word	0x00000028
        /*0168*/ 	.short	0x0100
        /*016a*/ 	.byte	0x04
	.zero		1


	//   ....[6]....
        /*016c*/ 	.word	0x00000790
        /*0170*/ 	.word	0x000000ff
        /*0174*/ 	.word	0x00000030
        /*0178*/ 	.short	0x0100
        /*017a*/ 	.byte	0x04
	.zero		1


	//   ....[7]....
        /*017c*/ 	.word	0x000007a0
        /*0180*/ 	.word	0x000000ff
        /*0184*/ 	.word	0x00000050
        /*0188*/ 	.short	0x0100
        /*018a*/ 	.byte	0x04
	.zero		1


	//   ....[8]....
        /*018c*/ 	.word	0x000007b0
        /*0190*/ 	.word	0x000000ff
        /*0194*/ 	.word	0x00000038
        /*0198*/ 	.short	0x0100
        /*019a*/ 	.byte	0x04
	.zero		1


	//   ....[9]....
        /*019c*/ 	.word	0x000007c0
        /*01a0*/ 	.word	0x000000ff
        /*01a4*/ 	.word	0x00000058
        /*01a8*/ 	.short	0x0100
        /*01aa*/ 	.byte	0x04
	.zero		1


	//   ....[10]....
        /*01ac*/ 	.word	0x000007d0
        /*01b0*/ 	.word	0x000000ff
        /*01b4*/ 	.word	0x00000040
        /*01b8*/ 	.short	0x0100
        /*01ba*/ 	.byte	0x04
	.zero		1


	//   ....[11]....
        /*01bc*/ 	.word	0x000007e0
        /*01c0*/ 	.word	0x000000ff
        /*01c4*/ 	.word	0x00000060
        /*01c8*/ 	.short	0x0100
        /*01ca*/ 	.byte	0x04
	.zero		1


	//   ....[12]....
        /*01cc*/ 	.word	0x000007f0
        /*01d0*/ 	.word	0x000000ff
        /*01d4*/ 	.word	0x00000048
        /*01d8*/ 	.short	0x0100
        /*01da*/ 	.byte	0x04
	.zero		1


	//   ....[13]....
        /*01dc*/ 	.word	0x00000800
        /*01e0*/ 	.word	0x000000ff
        /*01e4*/ 	.word	0x00000068
        /*01e8*/ 	.short	0x0100
        /*01ea*/ 	.byte	0x04
	.zero		1


	//   ....[14]....
        /*01ec*/ 	.word	0x000008f0
        /*01f0*/ 	.word	0x000000ff
        /*01f4*/ 	.word	0x00000070
        /*01f8*/ 	.short	0x0100
        /*01fa*/ 	.byte	0x06
	.zero		1


	//   ....[15]....
        /*01fc*/ 	.word	0x00000900
        /*0200*/ 	.word	0x000000ff
        /*0204*/ 	.word	0x00000078
        /*0208*/ 	.short	0x0100
        /*020a*/ 	.byte	0x06
	.zero		1


	//   ....[16]....
        /*020c*/ 	.word	0x00000a40
        /*0210*/ 	.word	0x000000ff
        /*0214*/ 	.word	0x00000080
        /*0218*/ 	.short	0x0100
        /*021a*/ 	.byte	0x06
	.zero		1


	//   ....[17]....
        /*021c*/ 	.word	0x00000a50
        /*0220*/ 	.word	0x000000ff
        /*0224*/ 	.word	0x00000090
        /*0228*/ 	.short	0x0100
        /*022a*/ 	.byte	0x06
	.zero		1


	//   ....[18]....
        /*022c*/ 	.word	0x00000a60
        /*0230*/ 	.word	0x000000ff
        /*0234*/ 	.word	0x00000088
        /*0238*/ 	.short	0x0100
        /*023a*/ 	.byte	0x06
	.zero		1


	//   ....[19]....
        /*023c*/ 	.word	0x00000a70
        /*0240*/ 	.word	0x000000ff
        /*0244*/ 	.word	0x00000098
        /*0248*/ 	.short	0x0100
        /*024a*/ 	.byte	0x06
	.zero		1


	//   ....[20]....
        /*024c*/ 	.word	0x00000ba0
        /*0250*/ 	.word	0x000000ff
        /*0254*/ 	.word	0x000000a0
        /*0258*/ 	.short	0x0100
        /*025a*/ 	.byte	0x04
	.zero		1


	//   ....[21]....
        /*025c*/ 	.word	0x00000bb0
        /*0260*/ 	.word	0x000000ff
        /*0264*/ 	.word	0x000000b0
        /*0268*/ 	.short	0x0100
        /*026a*/ 	.byte	0x04
	.zero		1


	//   ....[22]....
        /*026c*/ 	.word	0x00000bc0
        /*0270*/ 	.word	0x000000ff
        /*0274*/ 	.word	0x000000a8
        /*0278*/ 	.short	0x0100
        /*027a*/ 	.byte	0x04
	.zero		1


	//   ....[23]....
        /*027c*/ 	.word	0x00000bd0
        /*0280*/ 	.word	0x000000ff
        /*0284*/ 	.word	0x000000b8
        /*0288*/ 	.short	0x0100
        /*028a*/ 	.byte	0x04
	.zero		1


	//   ....[24]....
        /*028c*/ 	.word	0x00000cc0
        /*0290*/ 	.word	0x000000ff
        /*0294*/ 	.word	0x000000c0
        /*0298*/ 	.short	0x0100
        /*029a*/ 	.byte	0x04
	.zero		1


	//   ....[25]....
        /*029c*/ 	.word	0x00000cd0
        /*02a0*/ 	.word	0x000000ff
        /*02a4*/ 	.word	0x000000d0
        /*02a8*/ 	.short	0x0100
        /*02aa*/ 	.byte	0x04
	.zero		1


	//   ....[26]....
        /*02ac*/ 	.word	0x00000ce0
        /*02b0*/ 	.word	0x000000ff
        /*02b4*/ 	.word	0x000000c8
        /*02b8*/ 	.short	0x0100
        /*02ba*/ 	.byte	0x04
	.zero		1


	//   ....[27]....
        /*02bc*/ 	.word	0x00000cf0
        /*02c0*/ 	.word	0x000000ff
        /*02c4*/ 	.word	0x000000d8
        /*02c8*/ 	.short	0x0100
        /*02ca*/ 	.byte	0x04
	.zero		1


	//   ....[28]....
        /*02cc*/ 	.word	0x000019a0
        /*02d0*/ 	.word	0x00000000
        /*02d4*/ 	.word	0x000000d0
        /*02d8*/ 	.short	0x010a
        /*02da*/ 	.byte	0xff
	.zero		1


	//   ....[29]....
        /*02dc*/ 	.word	0x000019c0
        /*02e0*/ 	.word	0x00000000
        /*02e4*/ 	.word	0x000000c0
        /*02e8*/ 	.short	0x0101
        /*02ea*/ 	.byte	0xff
	.zero		1


	//   ....[30]....
        /*02ec*/ 	.word	0x00001a80
        /*02f0*/ 	.word	0x000000ff
        /*02f4*/ 	.word	0x00000018
        /*02f8*/ 	.short	0x010a
        /*02fa*/ 	.byte	0x04
	.zero		1


	//   ....[31]....
        /*02fc*/ 	.word	0x00001b00
        /*0300*/ 	.word	0x000000ff
        /*0304*/ 	.word	0x00000018
        /*0308*/ 	.short	0x010a
        /*030a*/ 	.byte	0x21
	.zero		1


	//   ....[32]....
        /*030c*/ 	.word	0x00001c90
        /*0310*/ 	.word	0x000000ff
        /*0314*/ 	.word	0x00000018
        /*0318*/ 	.short	0x010a
        /*031a*/ 	.byte	0x08
	.zero		1


	//   ....[33]....
        /*031c*/ 	.word	0x00001db0
        /*0320*/ 	.word	0x000000ff
        /*0324*/ 	.word	0x00000078
        /*0328*/ 	.short	0x0101
        /*032a*/ 	.byte	0x07
	.zero		1


	//   ....[34]....
        /*032c*/ 	.word	0x00001dd0
        /*0330*/ 	.word	0x000000ff
        /*0334*/ 	.word	0x00000018
        /*0338*/ 	.short	0x010a
        /*033a*/ 	.byte	0x04
	.zero		1


	//   ....[35]....
        /*033c*/ 	.word	0x00001e50
        /*0340*/ 	.word	0x000000ff
        /*0344*/ 	.word	0x00000018
        /*0348*/ 	.short	0x010a
        /*034a*/ 	.byte	0x11
	.zero		1


	//   ....[36]....
        /*034c*/ 	.word	0x00001fe0
        /*0350*/ 	.word	0x000000ff
        /*0354*/ 	.word	0x00000018
        /*0358*/ 	.short	0x010a
        /*035a*/ 	.byte	0x06
	.zero		1


	//   ....[37]....
        /*035c*/ 	.word	0x00002120
        /*0360*/ 	.word	0x00000003
        /*0364*/ 	.word	0x00000080
        /*0368*/ 	.short	0x010a
        /*036a*/ 	.byte	0xff
	.zero		1


	//   ....[38]....
        /*036c*/ 	.word	0x00002270
        /*0370*/ 	.word	0x00000000
        /*0374*/ 	.word	0x00000000
        /*0378*/ 	.short	0x0101
        /*037a*/ 	.byte	0xff
	.zero		1


	//   ....[39]....
        /*037c*/ 	.word	0x00002820
        /*0380*/ 	.word	0x000000ff
        /*0384*/ 	.word	0x00000000
        /*0388*/ 	.short	0x010a
        /*038a*/ 	.byte	0x04
	.zero		1


	//   ....[40]....
        /*038c*/ 	.word	0x000028b0
        /*0390*/ 	.word	0x000000ff
        /*0394*/ 	.word	0x00000000
        /*0398*/ 	.short	0x010a
        /*039a*/ 	.byte	0x05
	.zero		1


	//   ....[41]....
        /*039c*/ 	.word	0x00002950
        /*03a0*/ 	.word	0x00000000
        /*03a4*/ 	.word	0x00000000
        /*03a8*/ 	.short	0x010a
        /*03aa*/ 	.byte	0xff
	.zero		1


	//   ....[42]....
        /*03ac*/ 	.word	0x00002a90
        /*03b0*/ 	.word	0x00000002
        /*03b4*/ 	.word	0x000000c0
        /*03b8*/ 	.short	0x010a
        /*03ba*/ 	.byte	0xff
	.zero		1


	//   ....[43]....
        /*03bc*/ 	.word	0x00002af0
        /*03c0*/ 	.word	0x00000004
        /*03c4*/ 	.word	0x00000000
        /*03c8*/ 	.short	0x0101
        /*03ca*/ 	.byte	0xff
	.zero		1


	//   ....[44]....
        /*03cc*/ 	.word	0x00002b10
        /*03d0*/ 	.word	0x000000ff
        /*03d4*/ 	.word	0x00000090
        /*03d8*/ 	.short	0x010a
        /*03da*/ 	.byte	0x04
	.zero		1


	//   ....[45]....
        /*03dc*/ 	.word	0x00002c30
        /*03e0*/ 	.word	0x00000002
        /*03e4*/ 	.word	0x00000080
        /*03e8*/ 	.short	0x010a
        /*03ea*/ 	.byte	0xff
	.zero		1


	//   ....[46]....
        /*03ec*/ 	.word	0x00002d40
        /*03f0*/ 	.word	0x00000002
        /*03f4*/ 	.word	0x00000000
        /*03f8*/ 	.short	0x0101
        /*03fa*/ 	.byte	0xff
	.zero		1


	//   ....[47]....
        /*03fc*/ 	.word	0x00002dd0
        /*0400*/ 	.word	0x000000ff
        /*0404*/ 	.word	0x00000090
        /*0408*/ 	.short	0x0106
        /*040a*/ 	.byte	0x04
	.zero		1


	//   ....[48]....
        /*040c*/ 	.word	0x00002df0
        /*0410*/ 	.word	0x000000ff
        /*0414*/ 	.word	0x00000090
        /*0418*/ 	.short	0x010a
        /*041a*/ 	.byte	0x04
	.zero		1


	//   ....[49]....
        /*041c*/ 	.word	0x00002e80
        /*0420*/ 	.word	0x000000ff
        /*0424*/ 	.word	0x00000090
        /*0428*/ 	.short	0x0106
        /*042a*/ 	.byte	0x07
	.zero		1


	//   ....[50]....
        /*042c*/ 	.word	0x00002ec0
        /*0430*/ 	.word	0x00000000
        /*0434*/ 	.word	0x00000090
        /*0438*/ 	.short	0x010a
        /*043a*/ 	.byte	0xff
	.zero		1


	//   ....[51]....
        /*043c*/ 	.word	0x00003420
        /*0440*/ 	.word	0x00000000
        /*0444*/ 	.word	0x00000080
        /*0448*/ 	.short	0x010a
        /*044a*/ 	.byte	0xff
	.zero		1


	//   ....[52]....
        /*044c*/ 	.word	0x00003530
        /*0450*/ 	.word	0x00000003
        /*0454*/ 	.word	0x00000000
        /*0458*/ 	.short	0x0101
        /*045a*/ 	.byte	0xff
	.zero		1


	//   ....[53]....
        /*045c*/ 	.word	0x00003540
        /*0460*/ 	.word	0x000000ff
        /*0464*/ 	.word	0x00000000
        /*0468*/ 	.short	0x010a
        /*046a*/ 	.byte	0x04
	.zero		1


	//   ....[54]....
        /*046c*/ 	.word	0x00003560
        /*0470*/ 	.word	0x000000ff
        /*0474*/ 	.word	0x000000b0
        /*0478*/ 	.short	0x010a
        /*047a*/ 	.byte	0x1e
	.zero		1


	//   ....[55]....
        /*047c*/ 	.word	0x00003630
        /*0480*/ 	.word	0x000000ff
        /*0484*/ 	.word	0x00000000
        /*0488*/ 	.short	0x010a
        /*048a*/ 	.byte	0x05
	.zero		1


	//   ....[56]....
        /*048c*/ 	.word	0x00003770
        /*0490*/ 	.word	0x000000ff
        /*0494*/ 	.word	0x00000000
        /*0498*/ 	.short	0x010a
        /*049a*/ 	.byte	0x04
	.zero		1


	//   ....[57]....
        /*049c*/ 	.word	0x00003a00
        /*04a0*/ 	.word	0x000000ff
        /*04a4*/ 	.word	0x00000000
        /*04a8*/ 	.short	0x010a
        /*04aa*/ 	.byte	0x04
	.zero		1


	//   ....[58]....
        /*04ac*/ 	.word	0x00003a90
        /*04b0*/ 	.word	0x000000ff
        /*04b4*/ 	.word	0x00000000
        /*04b8*/ 	.short	0x010a
        /*04ba*/ 	.byte	0x04
	.zero		1


	//   ....[59]....
        /*04bc*/ 	.word	0x00003fa0
        /*04c0*/ 	.word	0x0000000c
        /*04c4*/ 	.word	0x00000080
        /*04c8*/ 	.short	0x010a
        /*04ca*/ 	.byte	0xff
	.zero		1


	//   ....[60]....
        /*04cc*/ 	.word	0x00004110
        /*04d0*/ 	.word	0x00000000
        /*04d4*/ 	.word	0x00000000
        /*04d8*/ 	.short	0x0101
        /*04da*/ 	.byte	0xff
	.zero		1


	//   ....[61]....
        /*04dc*/ 	.word	0x000045a0
        /*04e0*/ 	.word	0x000000ff
        /*04e4*/ 	.word	0x00000078
        /*04e8*/ 	.short	0x010a
        /*04ea*/ 	.byte	0x15
	.zero		1


	//   ....[62]....
        /*04ec*/ 	.word	0x00004720
        /*04f0*/ 	.word	0x000000ff
        /*04f4*/ 	.word	0x00000050
        /*04f8*/ 	.short	0x010a
        /*04fa*/ 	.byte	0x15
	.zero		1


	//   ....[63]....
        /*04fc*/ 	.word	0x00004890
        /*0500*/ 	.word	0x000000ff
        /*0504*/ 	.word	0x00000030
        /*0508*/ 	.short	0x010b
        /*050a*/ 	.byte	0x15
	.zero		1


	//   ....[64]....
        /*050c*/ 	.word	0x000048a0
        /*0510*/ 	.word	0x000000ff
        /*0514*/ 	.word	0x00000000
        /*0518*/ 	.short	0x0101
        /*051a*/ 	.byte	0x28
	.zero		1


	//   ....[65]....
        /*051c*/ 	.word	0x000048b0
        /*0520*/ 	.word	0x000000ff
        /*0524*/ 	.word	0x00000058
        /*0528*/ 	.short	0x010a
        /*052a*/ 	.byte	0x15
	.zero		1


	//   ....[66]....
        /*052c*/ 	.word	0x00004a00
        /*0530*/ 	.word	0x000000ff
        /*0534*/ 	.word	0x00000038
        /*0538*/ 	.short	0x010b
        /*053a*/ 	.byte	0x15
	.zero		1


	//   ....[67]....
        /*053c*/ 	.word	0x00004a10
        /*0540*/ 	.word	0x000000ff
        /*0544*/ 	.word	0x00000000
        /*0548*/ 	.short	0x0101
        /*054a*/ 	.byte	0x27
	.zero		1


	//   ....[68]....
        /*054c*/ 	.word	0x00004a20
        /*0550*/ 	.word	0x000000ff
        /*0554*/ 	.word	0x00000060
        /*0558*/ 	.short	0x010a
        /*055a*/ 	.byte	0x15
	.zero		1


	//   ....[69]....
        /*055c*/ 	.word	0x00004b60
        /*0560*/ 	.word	0x000000ff
        /*0564*/ 	.word	0x00000040
        /*0568*/ 	.short	0x010b
        /*056a*/ 	.byte	0x15
	.zero		1


	//   ....[70]....
        /*056c*/ 	.word	0x00004b70
        /*0570*/ 	.word	0x000000ff
        /*0574*/ 	.word	0x00000000
        /*0578*/ 	.short	0x0101
        /*057a*/ 	.byte	0x26
	.zero		1


	//   ....[71]....
        /*057c*/ 	.word	0x00004b80
        /*0580*/ 	.word	0x000000ff
        /*0584*/ 	.word	0x00000068
        /*0588*/ 	.short	0x010a
        /*058a*/ 	.byte	0x15
	.zero		1


	//   ....[72]....
        /*058c*/ 	.word	0x00004d70
        /*0590*/ 	.word	0x000000ff
        /*0594*/ 	.word	0x00000048
        /*0598*/ 	.short	0x010b
        /*059a*/ 	.byte	0x15
	.zero		1


	//   ....[73]....
        /*059c*/ 	.word	0x00004d80
        /*05a0*/ 	.word	0x000000ff
        /*05a4*/ 	.word	0x00000000
        /*05a8*/ 	.short	0x0101
        /*05aa*/ 	.byte	0x25
	.zero		1


	//   ....[74]....
        /*05ac*/ 	.word	0x00004db0
        /*05b0*/ 	.word	0x000000ff
        /*05b4*/ 	.word	0x00000050
        /*05b8*/ 	.short	0x010a
        /*05ba*/ 	.byte	0x15
	.zero		1


	//   ....[75]....
        /*05bc*/ 	.word	0x00004dd0
        /*05c0*/ 	.word	0x000000ff
        /*05c4*/ 	.word	0x00000058
        /*05c8*/ 	.short	0x010a
        /*05ca*/ 	.byte	0x15
	.zero		1


	//   ....[76]....
        /*05cc*/ 	.word	0x00004df0
        /*05d0*/ 	.word	0x000000ff
        /*05d4*/ 	.word	0x00000060
        /*05d8*/ 	.short	0x010a
        /*05da*/ 	.byte	0x15
	.zero		1


	//   ....[77]....
        /*05dc*/ 	.word	0x00004e30
        /*05e0*/ 	.word	0x00000000
        /*05e4*/ 	.word	0x00000068
        /*05e8*/ 	.short	0x010a
        /*05ea*/ 	.byte	0xff
	.zero		1


	//   ....[78]....
        /*05ec*/ 	.word	0x00005170
        /*05f0*/ 	.word	0x00000003
        /*05f4*/ 	.word	0x00000080
        /*05f8*/ 	.short	0x010a
        /*05fa*/ 	.byte	0xff
	.zero		1


	//   ....[79]....
        /*05fc*/ 	.word	0x000052f0
        /*0600*/ 	.word	0x00000000
        /*0604*/ 	.word	0x00000000
        /*0608*/ 	.short	0x0101
        /*060a*/ 	.byte	0xff
	.zero		1


	//   ....[80]....
        /*060c*/ 	.word	0x00005e50
        /*0610*/ 	.word	0x00000003
        /*0614*/ 	.word	0x00000030
        /*0618*/ 	.short	0x010a
        /*061a*/ 	.byte	0xff
	.zero		1


	//   ....[81]....
        /*061c*/ 	.word	0x00005e90
        /*0620*/ 	.word	0x000000b1
        /*0624*/ 	.word	0x000000a0
        /*0628*/ 	.short	0x010a
        /*062a*/ 	.byte	0xff
	.zero		1


	//   ....[82]....
        /*062c*/ 	.word	0x00005fd0
        /*0630*/ 	.word	0x00000003
        /*0634*/ 	.word	0x00000030
        /*0638*/ 	.short	0x010a
        /*063a*/ 	.byte	0xff
	.zero		1


	//   ....[83]....
        /*063c*/ 	.word	0x00006100
        /*0640*/ 	.word	0x00000000
        /*0644*/ 	.word	0x00000000
        /*0648*/ 	.short	0x0101
        /*064a*/ 	.byte	0xff
	.zero		1


	//   ....[84]....
        /*064c*/ 	.word	0x00006180
        /*0650*/ 	.word	0x000000b1
        /*0654*/ 	.word	0x000000a0
        /*0658*/ 	.short	0x010a
        /*065a*/ 	.byte	0xff
	.zero		1


	//   ....[85]....
        /*065c*/ 	.word	0x00007530
        /*0660*/ 	.word	0x000000be
        /*0664*/ 	.word	0x00000030
        /*0668*/ 	.short	0x010a
        /*066a*/ 	.byte	0xff
	.zero		1


	//   ....[86]....
        /*066c*/ 	.word	0x00007610
        /*0670*/ 	.word	0x000000be
        /*0674*/ 	.word	0x00000030
        /*0678*/ 	.short	0x010a
        /*067a*/ 	.byte	0xff
	.zero		1


	//   ....[87]....
        /*067c*/ 	.word	0x00007740
        /*0680*/ 	.word	0x00000000
        /*0684*/ 	.word	0x00000000
        /*0688*/ 	.short	0x0101
        /*068a*/ 	.byte	0xff
	.zero		1


	//   ....[88]....
        /*068c*/ 	.word	0x00008ae0
        /*0690*/ 	.word	0x00000000
        /*0694*/ 	.word	0x00000030
        /*0698*/ 	.short	0x010a
        /*069a*/ 	.byte	0xff
	.zero		1


	//   ....[89]....
        /*069c*/ 	.word	0x00008bc0
        /*06a0*/ 	.word	0x00000000
        /*06a4*/ 	.word	0x00000030
        /*06a8*/ 	.short	0x010a
        /*06aa*/ 	.byte	0xff
	.zero		1


	//   ....[90]....
        /*06ac*/ 	.word	0x00008d10
        /*06b0*/ 	.word	0x00000002
        /*06b4*/ 	.word	0x00000000
        /*06b8*/ 	.short	0x0101
        /*06ba*/ 	.byte	0xff
	.zero		1


	//   ....[91]....
        /*06bc*/ 	.word	0x0000a0c0
        /*06c0*/ 	.word	0x00000000
        /*06c4*/ 	.word	0x00000030
        /*06c8*/ 	.short	0x010a
        /*06ca*/ 	.byte	0xff
	.zero		1


	//   ....[92]....
        /*06cc*/ 	.word	0x0000a1a0
        /*06d0*/ 	.word	0x00000000
        /*06d4*/ 	.word	0x00000030
        /*06d8*/ 	.short	0x010a
        /*06da*/ 	.byte	0xff
	.zero		1


	//   ....[93]....
        /*06dc*/ 	.word	0x0000a2f0
        /*06e0*/ 	.word	0x00000002
        /*06e4*/ 	.word	0x00000000
        /*06e8*/ 	.short	0x0101
        /*06ea*/ 	.byte	0xff
	.zero		1


	//   ....[94]....
        /*06ec*/ 	.word	0x0000a8f0
        /*06f0*/ 	.word	0x000000ff
        /*06f4*/ 	.word	0x00000000
        /*06f8*/ 	.short	0x0101
        /*06fa*/ 	.byte	0x04
	.zero		1


	//   ....[95]....
        /*06fc*/ 	.word	0x0000b780
        /*0700*/ 	.word	0x00000000
        /*0704*/ 	.word	0x000000d0
        /*0708*/ 	.short	0x010a
        /*070a*/ 	.byte	0xff
	.zero		1


	//   ....[96]....
        /*070c*/ 	.word	0x0000b7e0
        /*0710*/ 	.word	0x00000000
        /*0714*/ 	.word	0x00000018
        /*0718*/ 	.short	0x010a
        /*071a*/ 	.byte	0xff
	.zero		1


	//   ....[97]....
        /*071c*/ 	.word	0x0000b840
        /*0720*/ 	.word	0x00000000
        /*0724*/ 	.word	0x00000018
        /*0728*/ 	.short	0x010a
        /*072a*/ 	.byte	0xff
	.zero		1


	//   ....[98]....
        /*072c*/ 	.word	0x0000b890
        /*0730*/ 	.word	0x00000003
        /*0734*/ 	.word	0x00000080
        /*0738*/ 	.short	0x010a
        /*073a*/ 	.byte	0xff
	.zero		1


	//   ....[99]....
        /*073c*/ 	.word	0x0000b8f0
        /*0740*/ 	.word	0x00000000
        /*0744*/ 	.word	0x00000000
        /*0748*/ 	.short	0x010a
        /*074a*/ 	.byte	0xff
	.zero		1


	//   ....[100]....
        /*074c*/ 	.word	0x0000b950
        /*0750*/ 	.word	0x00000000
        /*0754*/ 	.word	0x00000000
        /*0758*/ 	.short	0x010a
        /*075a*/ 	.byte	0xff
	.zero		1


	//   ....[101]....
        /*075c*/ 	.word	0x0000b9a0
        /*0760*/ 	.word	0x00000002
        /*0764*/ 	.word	0x000000c0
        /*0768*/ 	.short	0x010a
        /*076a*/ 	.byte	0xff
	.zero		1


	//   ....[102]....
        /*076c*/ 	.word	0x0000ba00
        /*0770*/ 	.word	0x00000002
        /*0774*/ 	.word	0x00000090
        /*0778*/ 	.short	0x010a
        /*077a*/ 	.byte	0xff
	.zero		1


	//   ....[103]....
        /*077c*/ 	.word	0x0000ba50
        /*0780*/ 	.word	0x00000002
        /*0784*/ 	.word	0x00000080
        /*0788*/ 	.short	0x010a
        /*078a*/ 	.byte	0xff
	.zero		1


	//   ....[104]....
        /*078c*/ 	.word	0x0000bab0
        /*0790*/ 	.word	0x00000000
        /*0794*/ 	.word	0x00000090
        /*0798*/ 	.short	0x010a
        /*079a*/ 	.byte	0xff
	.zero		1


	//   ....[105]....
        /*079c*/ 	.word	0x0000bb00
        /*07a0*/ 	.word	0x00000000
        /*07a4*/ 	.word	0x00000080
        /*07a8*/ 	.short	0x010a
        /*07aa*/ 	.byte	0xff
	.zero		1


	//   ....[106]....
        /*07ac*/ 	.word	0x0000bb60
        /*07b0*/ 	.word	0x00000003
        /*07b4*/ 	.word	0x000000b0
        /*07b8*/ 	.short	0x010a
        /*07ba*/ 	.byte	0xff
	.zero		1


	//   ....[107]....
        /*07bc*/ 	.word	0x0000bbc0
        /*07c0*/ 	.word	0x00000000
        /*07c4*/ 	.word	0x00000000
        /*07c8*/ 	.short	0x010a
        /*07ca*/ 	.byte	0xff
	.zero		1


	//   ....[108]....
        /*07cc*/ 	.word	0x0000bc20
        /*07d0*/ 	.word	0x00000000
        /*07d4*/ 	.word	0x00000000
        /*07d8*/ 	.short	0x010a
        /*07da*/ 	.byte	0xff
	.zero		1


	//   ....[109]....
        /*07dc*/ 	.word	0x0000bc80
        /*07e0*/ 	.word	0x00000000
        /*07e4*/ 	.word	0x00000000
        /*07e8*/ 	.short	0x010a
        /*07ea*/ 	.byte	0xff
	.zero		1


	//   ....[110]....
        /*07ec*/ 	.word	0x0000bcd0
        /*07f0*/ 	.word	0x0000000c
        /*07f4*/ 	.word	0x00000080
        /*07f8*/ 	.short	0x010a
        /*07fa*/ 	.byte	0xff
	.zero		1


	//   ....[111]....
        /*07fc*/ 	.word	0x0000bd30
        /*0800*/ 	.word	0x00000000
        /*0804*/ 	.word	0x00000078
        /*0808*/ 	.short	0x010a
        /*080a*/ 	.byte	0xff
	.zero		1


	//   ....[112]....
        /*080c*/ 	.word	0x0000bd90
        /*0810*/ 	.word	0x00000000
        /*0814*/ 	.word	0x00000050
        /*0818*/ 	.short	0x010a
        /*081a*/ 	.byte	0xff
	.zero		1


	//   ....[113]....
        /*081c*/ 	.word	0x0000bdf0
        /*0820*/ 	.word	0x00000000
        /*0824*/ 	.word	0x00000058
        /*0828*/ 	.short	0x010a
        /*082a*/ 	.byte	0xff
	.zero		1


	//   ....[114]....
        /*082c*/ 	.word	0x0000be50
        /*0830*/ 	.word	0x00000000
        /*0834*/ 	.word	0x00000060
        /*0838*/ 	.short	0x010a
        /*083a*/ 	.byte	0xff
	.zero		1


	//   ....[115]....
        /*083c*/ 	.word	0x0000beb0
        /*0840*/ 	.word	0x00000000
        /*0844*/ 	.word	0x00000068
        /*0848*/ 	.short	0x010a
        /*084a*/ 	.byte	0xff
	.zero		1


	//   ....[116]....
        /*084c*/ 	.word	0x0000bf10
        /*0850*/ 	.word	0x00000000
        /*0854*/ 	.word	0x00000050
        /*0858*/ 	.short	0x010a
        /*085a*/ 	.byte	0xff
	.zero		1


	//   ....[117]....
        /*085c*/ 	.word	0x0000bf70
        /*0860*/ 	.word	0x00000000
        /*0864*/ 	.word	0x00000058
        /*0868*/ 	.short	0x010a
        /*086a*/ 	.byte	0xff
	.zero		1


	//   ....[118]....
        /*086c*/ 	.word	0x0000bfd0
        /*0870*/ 	.word	0x00000000
        /*0874*/ 	.word	0x00000060
        /*0878*/ 	.short	0x010a
        /*087a*/ 	.byte	0xff
	.zero		1


	//   ....[119]....
        /*087c*/ 	.word	0x0000c020
        /*0880*/ 	.word	0x00000003
        /*0884*/ 	.word	0x00000080
        /*0888*/ 	.short	0x010a
        /*088a*/ 	.byte	0xff
	.zero		1


	//   ....[120]....
        /*088c*/ 	.word	0x0000c070
        /*0890*/ 	.word	0x00000003
        /*0894*/ 	.word	0x00000030
        /*0898*/ 	.short	0x010a
        /*089a*/ 	.byte	0xff
	.zero		1


	//   ....[121]....
        /*089c*/ 	.word	0x0000c0c0
        /*08a0*/ 	.word	0x000000b1
        /*08a4*/ 	.word	0x000000a0
        /*08a8*/ 	.short	0x010a
        /*08aa*/ 	.byte	0xff
	.zero		1


	//   ....[122]....
        /*08ac*/ 	.word	0x0000c110
        /*08b0*/ 	.word	0x000000be
        /*08b4*/ 	.word	0x00000030
        /*08b8*/ 	.short	0x010a
        /*08ba*/ 	.byte	0xff
	.zero		1


	//   ....[123]....
        /*08bc*/ 	.word	0x0000c160
        /*08c0*/ 	.word	0x00000000
        /*08c4*/ 	.word	0x00000030
        /*08c8*/ 	.short	0x010a
        /*08ca*/ 	.byte	0xff
	.zero		1


	//   ....[124]....
        /*08cc*/ 	.word	0x0000c1b0
        /*08d0*/ 	.word	0x00000000
        /*08d4*/ 	.word	0x00000030
        /*08d8*/ 	.short	0x010a
        /*08da*/ 	.byte	0xff
	.zero		1


	//----- nvinfo : EIATTR_NUM_MBARRIERS
	.align		4
.L_48:
        /*08dc*/ 	.byte	0x03, 0x38
        /*08de*/ 	.short	0x001c


	//----- nvinfo : EIATTR_EXIT_INSTR_OFFSETS
	.align		4
        /*08e0*/ 	.byte	0x04, 0x1c
        /*08e2*/ 	.short	(.L_50 - .L_49)


	//   ....[0]....
.L_49:
        /*08e4*/ 	.word	0x00002980


	//   ....[1]....
        /*08e8*/ 	.word	0x00002e90


	//   ....[2]....
        /*08ec*/ 	.word	0x00002ef0


	//   ....[3]....
        /*08f0*/ 	.word	0x00003cf0


	//   ....[4]....
        /*08f4*/ 	.word	0x00004e60


	//   ....[5]....
        /*08f8*/ 	.word	0x00004ea0


	//   ....[6]....
        /*08fc*/ 	.word	0x0000b770


	//----- nvinfo : EIATTR_MAX_THREADS
	.align		4
.L_50:
        /*0900*/ 	.byte	0x04, 0x05
        /*0902*/ 	.short	(.L_52 - .L_51)
.L_51:
        /*0904*/ 	.word	0x00000100
        /*0908*/ 	.word	0x00000001
        /*090c*/ 	.word	0x00000001


	//----- nvinfo : EIATTR_CRS_STACK_SIZE
	.align		4
.L_52:
        /*0910*/ 	.byte	0x04, 0x1e
        /*0912*/ 	.short	(.L_54 - .L_53)
.L_53:
        /*0914*/ 	.word	0x00000000


	//----- nvinfo : EIATTR_CBANK_PARAM_SIZE
	.align		4
.L_54:
        /*0918*/ 	.byte	0x03, 0x19
        /*091a*/ 	.short	0x0800


	//----- nvinfo : EIATTR_PARAM_CBANK
	.align		4
        /*091c*/ 	.byte	0x04, 0x0a
        /*091e*/ 	.short	(.L_56 - .L_55)
	.align		4
.L_55:
        /*0920*/ 	.word	index@(.nv.constant0._ZN7cutlass13device_kernelINS_4gemm6kernel13GemmUniversalIN4cute5tupleIJiiiiEEENS1_10collective13CollectiveMmaINS1_35MainloopSm100TmaUmmaWarpSpecializedILi3ELi2ELi2ENS5_IJNS4_1CILi1EEENSA_ILi8EEESB_EEEEENS5_IJNSA_ILi128EEENSA_ILi256EEESF_EEENS_12float_e4m3_tENS5_IJlSB_lEEESI_SJ_NS4_8TiledMMAINS4_8MMA_AtomIJNS4_10MMA_TraitsINS4_19SM100_MMA_F8F6F4_SSEJSI_SI_fSF_SG_NS4_17integral_constantINS4_4UMMA5MajorELSQ_0EEESR_NSO_INSP_7ScaleInELSS_0EEEST_EEEEEENS4_6LayoutINS5_IJSB_SB_SB_EEENS5_IJNSA_ILi0EEESY_SY_EEEEENS5_IJNS4_10UnderscoreES11_S11_EEEEENS4_23SM90_TMA_LOAD_MULTICASTENS4_14ComposedLayoutINS4_7SwizzleILi3ELi4ELi3EEENS4_18smem_ptr_flag_bitsILi8EEENSW_INS5_IJSC_SF_EEENS5_IJSF_SB_EEEEEEEvNS4_8identityENS4_13SM90_TMA_LOADES1D_vS1E_EENS_8epilogue10collective18CollectiveEpilogueINS1H_23Sm100TmaWarpSpecializedILi4ELi2ELi64ELb0ELb0EEEJSH_NS5_IJNSW_ISF_SB_EENSW_INSA_ILi64EEESB_EEEEESI_SJ_SI_SJ_NS1H_6fusion15FusionCallbacksIS1L_NS1Q_17LinearCombinationISI_fSI_fLNS_15FloatRoundStyleE2EEESH_S1P_JEEENS4_5SM1004TMEM4LOAD26SM100_TMEM_LOAD_32dp32b64xES1F_NS15_INS16_ILi2ELi4ELi3EEES19_NSW_INS5_IJSC_S1N_EEENS5_IJS1N_SB_EEEEEEENS4_39AutoVectorizingCopyWithAssumedAlignmentILi128EEENS4_14SM90_TMA_STOREES24_S26_S26_EEEvvEEEEvNT_6ParamsE)
        /*0924*/ 	.short	0x0380
        /*0926*/ 	.short	0x0800


	//----- nvinfo : EIATTR_SW_WAR
	.align		4
.L_56:
        /*0928*/ 	.byte	0x04, 0x36
        /*092a*/ 	.short	(.L_58 - .L_57)
.L_57:
        /*092c*/ 	.word	0x00000008
.L_58:


//--------------------- .nv.callgraph             --------------------------
	.section	.nv.callgraph,"",@"SHT_CUDA_CALLGRAPH"
	.align	4
	.sectionentsize	8
	.align		4
        /*0000*/ 	.word	0x00000000
	.align		4
        /*0004*/ 	.word	0xffffffff
	.align		4
        /*0008*/ 	.word	index@(_ZN7cutlass13device_kernelINS_4gemm6kernel13GemmUniversalIN4cute5tupleIJiiiiEEENS1_10collective13CollectiveMmaINS1_35MainloopSm100TmaUmmaWarpSpecializedILi3ELi2ELi2ENS5_IJNS4_1CILi1EEENSA_ILi8EEESB_EEEEENS5_IJNSA_ILi128EEENSA_ILi256EEESF_EEENS_12float_e4m3_tENS5_IJlSB_lEEESI_SJ_NS4_8TiledMMAINS4_8MMA_AtomIJNS4_10MMA_TraitsINS4_19SM100_MMA_F8F6F4_SSEJSI_SI_fSF_SG_NS4_17integral_constantINS4_4UMMA5MajorELSQ_0EEESR_NSO_INSP_7ScaleInELSS_0EEEST_EEEEEENS4_6LayoutINS5_IJSB_SB_SB_EEENS5_IJNSA_ILi0EEESY_SY_EEEEENS5_IJNS4_10UnderscoreES11_S11_EEEEENS4_23SM90_TMA_LOAD_MULTICASTENS4_14ComposedLayoutINS4_7SwizzleILi3ELi4ELi3EEENS4_18smem_ptr_flag_bitsILi8EEENSW_INS5_IJSC_SF_EEENS5_IJSF_SB_EEEEEEEvNS4_8identityENS4_13SM90_TMA_LOADES1D_vS1E_EENS_8epilogue10collective18CollectiveEpilogueINS1H_23Sm100TmaWarpSpecializedILi4ELi2ELi64ELb0ELb0EEEJSH_NS5_IJNSW_ISF_SB_EENSW_INSA_ILi64EEESB_EEEEESI_SJ_SI_SJ_NS1H_6fusion15FusionCallbacksIS1L_NS1Q_17LinearCombinationISI_fSI_fLNS_15FloatRoundStyleE2EEESH_S1P_JEEENS4_5SM1004TMEM4LOAD26SM100_TMEM_LOAD_32dp32b64xES1F_NS15_INS16_ILi2ELi4ELi3EEES19_NSW_INS5_IJSC_S1N_EEENS5_IJS1N_SB_EEEEEEENS4_39AutoVectorizingCopyWithAssumedAlignmentILi128EEENS4_14SM90_TMA_STOREES24_S26_S26_EEEvvEEEEvNT_6ParamsE)
	.align		4
        /*000c*/ 	.word	index@(__assertfail)
	.align		4
        /*0010*/ 	.word	0x00000000
	.align		4
        /*0014*/ 	.word	0xfffffffe
	.align		4
        /*0018*/ 	.word	0x00000000
	.align		4
        /*001c*/ 	.word	0xfffffffd
	.align		4
        /*0020*/ 	.word	0x00000000
	.align		4
        /*0024*/ 	.word	0xfffffffc


//--------------------- .nv.constant4             --------------------------
	.section	.nv.constant4,"a",@progbits
	.align	8
	.align		8
.nv.constant4:
        /*0000*/ 	.dword	__assertfail
	.align		8
        /*0008*/ 	.dword	__unnamed_1
	.align		8
        /*0010*/ 	.dword	__unnamed_2
	.align		8
        /*0018*/ 	.dword	__unnamed_3
	.align		8
        /*0020*/ 	.dword	_ZN40_INTERNAL_2efed199_4_k_cu_a62b7c0a_324364cuda3std3__45__cpo5beginE
	.align		8
        /*0028*/ 	.dword	_ZN40_INTERNAL_2efed199_4_k_cu_a62b7c0a_324364cuda3std3__45__cpo3endE
	.align		8
        /*0030*/ 	.dword	_ZN40_INTERNAL_2efed199_4_k_cu_a62b7c0a_324364cuda3std3__45__cpo6cbeginE
	.align		8
        /*0038*/ 	.dword	_ZN40_INTERNAL_2efed199_4_k_cu_a62b7c0a_324364cuda3std3__45__cpo4cendE
	.align		8
        /*0040*/ 	.dword	_ZN40_INTERNAL_2efed199_4_k_cu_a62b7c0a_324364cuda3std3__442_GLOBAL__N__2efed199_4_k_cu_a62b7c0a_324366ignoreE
	.align		8
        /*0048*/ 	.dword	_ZN40_INTERNAL_2efed199_4_k_cu_a62b7c0a_324364cuda3std3__419piecewise_constructE
	.align		8
        /*0050*/ 	.dword	_ZN40_INTERNAL_2efed199_4_k_cu_a62b7c0a_324364cuda3std3__48in_placeE
	.align		8
        /*0058*/ 	.dword	_ZN40_INTERNAL_2efed199_4_k_cu_a62b7c0a_324364cuda3std6ranges3__45__cpo4swapE
	.align		8
        /*0060*/ 	.dword	_ZN40_INTERNAL_2efed199_4_k_cu_a62b7c0a_324364cuda3std6ranges3__45__cpo9iter_moveE
	.align		8
        /*0068*/ 	.dword	_ZN40_INTERNAL_2efed199_4_k_cu_a62b7c0a_324364cute7productE
	.align		8
        /*0070*/ 	.dword	_ZN40_INTERNAL_2efed199_4_k_cu_a62b7c0a_324364cute1_E
	.align		8
        /*0078*/ 	.dword	$str$25
	.align		8
        /*0080*/ 	.dword	$str$26
	.align		8
        /*0088*/ 	.dword	$str$27
	.align		8
        /*0090*/ 	.dword	$str$28


//--------------------- .text._ZN7cutlass13device_kernelINS_4gemm6kernel13GemmUniversalIN4cute5tupleIJiiiiEEENS1_10collective13CollectiveMmaINS1_35MainloopSm100TmaUmmaWarpSpecializedILi3ELi2ELi2ENS5_IJNS4_1CILi1EEENSA_ILi8EEESB_EEEEENS5_IJNSA_ILi128EEENSA_ILi256EEESF_EEENS_12float_e4m3_tENS5_IJlSB_lEEESI_SJ_NS4_8TiledMMAINS4_8MMA_AtomIJNS4_10MMA_TraitsINS4_19SM100_MMA_F8F6F4_SSEJSI_SI_fSF_SG_NS4_17integral_constantINS4_4UMMA5MajorELSQ_0EEESR_NSO_INSP_7ScaleInELSS_0EEEST_EEEEEENS4_6LayoutINS5_IJSB_SB_SB_EEENS5_IJNSA_ILi0EEESY_SY_EEEEENS5_IJNS4_10UnderscoreES11_S11_EEEEENS4_23SM90_TMA_LOAD_MULTICASTENS4_14ComposedLayoutINS4_7SwizzleILi3ELi4ELi3EEENS4_18smem_ptr_flag_bitsILi8EEENSW_INS5_IJSC_SF_EEENS5_IJSF_SB_EEEEEEEvNS4_8identityENS4_13SM90_TMA_LOADES1D_vS1E_EENS_8epilogue10collective18CollectiveEpilogueINS1H_23Sm100TmaWarpSpecializedILi4ELi2ELi64ELb0ELb0EEEJSH_NS5_IJNSW_ISF_SB_EENSW_INSA_ILi64EEESB_EEEEESI_SJ_SI_SJ_NS1H_6fusion15FusionCallbacksIS1L_NS1Q_17LinearCombinationISI_fSI_fLNS_15FloatRoundStyleE2EEESH_S1P_JEEENS4_5SM1004TMEM4LOAD26SM100_TMEM_LOAD_32dp32b64xES1F_NS15_INS16_ILi2ELi4ELi3EEES19_NSW_INS5_IJSC_S1N_EEENS5_IJS1N_SB_EEEEEEENS4_39AutoVectorizingCopyWithAssumedAlignmentILi128EEENS4_14SM90_TMA_STOREES24_S26_S26_EEEvvEEEEvNT_6ParamsE --------------------------
	.section	.text._ZN7cutlass13device_kernelINS_4gemm6kernel13GemmUniversalIN4cute5tupleIJiiiiEEENS1_10collective13CollectiveMmaINS1_35MainloopSm100TmaUmmaWarpSpecializedILi3ELi2ELi2ENS5_IJNS4_1CILi1EEENSA_ILi8EEESB_EEEEENS5_IJNSA_ILi128EEENSA_ILi256EEESF_EEENS_12float_e4m3_tENS5_IJlSB_lEEESI_SJ_NS4_8TiledMMAINS4_8MMA_AtomIJNS4_10MMA_TraitsINS4_19SM100_MMA_F8F6F4_SSEJSI_SI_fSF_SG_NS4_17integral_constantINS4_4UMMA5MajorELSQ_0EEESR_NSO_INSP_7ScaleInELSS_0EEEST_EEEEEENS4_6LayoutINS5_IJSB_SB_SB_EEENS5_IJNSA_ILi0EEESY_SY_EEEEENS5_IJNS4_10UnderscoreES11_S11_EEEEENS4_23SM90_TMA_LOAD_MULTICASTENS4_14ComposedLayoutINS4_7SwizzleILi3ELi4ELi3EEENS4_18smem_ptr_flag_bitsILi8EEENSW_INS5_IJSC_SF_EEENS5_IJSF_SB_EEEEEEEvNS4_8identityENS4_13SM90_TMA_LOADES1D_vS1E_EENS_8epilogue10collective18CollectiveEpilogueINS1H_23Sm100TmaWarpSpecializedILi4ELi2ELi64ELb0ELb0EEEJSH_NS5_IJNSW_ISF_SB_EENSW_INSA_ILi64EEESB_EEEEESI_SJ_SI_SJ_NS1H_6fusion15FusionCallbacksIS1L_NS1Q_17LinearCombinationISI_fSI_fLNS_15FloatRoundStyleE2EEESH_S1P_JEEENS4_5SM1004TMEM4LOAD26SM100_TMEM_LOAD_32dp32b64xES1F_NS15_INS16_ILi2ELi4ELi3EEES19_NSW_INS5_IJSC_S1N_EEENS5_IJS1N_SB_EEEEEEENS4_39AutoVectorizingCopyWithAssumedAlignmentILi128EEENS4_14SM90_TMA_STOREES24_S26_S26_EEEvvEEEEvNT_6ParamsE,"ax",@progbits
	.align	128
.text._ZN7cutlass13device_kernelINS_4gemm6kernel13GemmUniversalIN4cute5tupleIJiiiiEEENS1_10collective13CollectiveMmaINS1_35MainloopSm100TmaUmmaWarpSpecializedILi3ELi2ELi2ENS5_IJNS4_1CILi1EEENSA_ILi8EEESB_EEEEENS5_IJNSA_ILi128EEENSA_ILi256EEESF_EEENS_12float_e4m3_tENS5_IJlSB_lEEESI_SJ_NS4_8TiledMMAINS4_8MMA_AtomIJNS4_10MMA_TraitsINS4_19SM100_MMA_F8F6F4_SSEJSI_SI_fSF_SG_NS4_17integral_constantINS4_4UMMA5MajorELSQ_0EEESR_NSO_INSP_7ScaleInELSS_0EEEST_EEEEEENS4_6LayoutINS5_IJSB_SB_SB_EEENS5_IJNSA_ILi0EEESY_SY_EEEEENS5_IJNS4_10UnderscoreES11_S11_EEEEENS4_23SM90_TMA_LOAD_MULTICASTENS4_14ComposedLayoutINS4_7SwizzleILi3ELi4ELi3EEENS4_18smem_ptr_flag_bitsILi8EEENSW_INS5_IJSC_SF_EEENS5_IJSF_SB_EEEEEEEvNS4_8identityENS4_13SM90_TMA_LOADES1D_vS1E_EENS_8epilogue10collective18CollectiveEpilogueINS1H_23Sm100TmaWarpSpecializedILi4ELi2ELi64ELb0ELb0EEEJSH_NS5_IJNSW_ISF_SB_EENSW_INSA_ILi64EEESB_EEEEESI_SJ_SI_SJ_NS1H_6fusion15FusionCallbacksIS1L_NS1Q_17LinearCombinationISI_fSI_fLNS_15FloatRoundStyleE2EEESH_S1P_JEEENS4_5SM1004TMEM4LOAD26SM100_TMEM_LOAD_32dp32b64xES1F_NS15_INS16_ILi2ELi4ELi3EEES19_NSW_INS5_IJSC_S1N_EEENS5_IJS1N_SB_EEEEEEENS4_39AutoVectorizingCopyWithAssumedAlignmentILi128EEENS4_14SM90_TMA_STOREES24_S26_S26_EEEvvEEEEvNT_6ParamsE:
        .type           _ZN7cutlass13device_kernelINS_4gemm6kernel13GemmUniversalIN4cute5tupleIJiiiiEEENS1_10collective13CollectiveMmaINS1_35MainloopSm100TmaUmmaWarpSpecializedILi3ELi2ELi2ENS5_IJNS4_1CILi1EEENSA_ILi8EEESB_EEEEENS5_IJNSA_ILi128EEENSA_ILi256EEESF_EEENS_12float_e4m3_tENS5_IJlSB_lEEESI_SJ_NS4_8TiledMMAINS4_8MMA_AtomIJNS4_10MMA_TraitsINS4_19SM100_MMA_F8F6F4_SSEJSI_SI_fSF_SG_NS4_17integral_constantINS4_4UMMA5MajorELSQ_0EEESR_NSO_INSP_7ScaleInELSS_0EEEST_EEEEEENS4_6LayoutINS5_IJSB_SB_SB_EEENS5_IJNSA_ILi0EEESY_SY_EEEEENS5_IJNS4_10UnderscoreES11_S11_EEEEENS4_23SM90_TMA_LOAD_MULTICASTENS4_14ComposedLayoutINS4_7SwizzleILi3ELi4ELi3EEENS4_18smem_ptr_flag_bitsILi8EEENSW_INS5_IJSC_SF_EEENS5_IJSF_SB_EEEEEEEvNS4_8identityENS4_13SM90_TMA_LOADES1D_vS1E_EENS_8epilogue10collective18CollectiveEpilogueINS1H_23Sm100TmaWarpSpecializedILi4ELi2ELi64ELb0ELb0EEEJSH_NS5_IJNSW_ISF_SB_EENSW_INSA_ILi64EEESB_EEEEESI_SJ_SI_SJ_NS1H_6fusion15FusionCallbacksIS1L_NS1Q_17LinearCombinationISI_fSI_fLNS_15FloatRoundStyleE2EEESH_S1P_JEEENS4_5SM1004TMEM4LOAD26SM100_TMEM_LOAD_32dp32b64xES1F_NS15_INS16_ILi2ELi4ELi3EEES19_NSW_INS5_IJSC_S1N_EEENS5_IJS1N_SB_EEEEEEENS4_39AutoVectorizingCopyWithAssumedAlignmentILi128EEENS4_14SM90_TMA_STOREES24_S26_S26_EEEvvEEEEvNT_6ParamsE,@function
        .size           _ZN7cutlass13device_kernelINS_4gemm6kernel13GemmUniversalIN4cute5tupleIJiiiiEEENS1_10collective13CollectiveMmaINS1_35MainloopSm100TmaUmmaWarpSpecializedILi3ELi2ELi2ENS5_IJNS4_1CILi1EEENSA_ILi8EEESB_EEEEENS5_IJNSA_ILi128EEENSA_ILi256EEESF_EEENS_12float_e4m3_tENS5_IJlSB_lEEESI_SJ_NS4_8TiledMMAINS4_8MMA_AtomIJNS4_10MMA_TraitsINS4_19SM100_MMA_F8F6F4_SSEJSI_SI_fSF_SG_NS4_17integral_constantINS4_4UMMA5MajorELSQ_0EEESR_NSO_INSP_7ScaleInELSS_0EEEST_EEEEEENS4_6LayoutINS5_IJSB_SB_SB_EEENS5_IJNSA_ILi0EEESY_SY_EEEEENS5_IJNS4_10UnderscoreES11_S11_EEEEENS4_23SM90_TMA_LOAD_MULTICASTENS4_14ComposedLayoutINS4_7SwizzleILi3ELi4ELi3EEENS4_18smem_ptr_flag_bitsILi8EEENSW_INS5_IJSC_SF_EEENS5_IJSF_SB_EEEEEEEvNS4_8identityENS4_13SM90_TMA_LOADES1D_vS1E_EENS_8epilogue10collective18CollectiveEpilogueINS1H_23Sm100TmaWarpSpecializedILi4ELi2ELi64ELb0ELb0EEEJSH_NS5_IJNSW_ISF_SB_EENSW_INSA_ILi64EEESB_EEEEESI_SJ_SI_SJ_NS1H_6fusion15FusionCallbacksIS1L_NS1Q_17LinearCombinationISI_fSI_fLNS_15FloatRoundStyleE2EEESH_S1P_JEEENS4_5SM1004TMEM4LOAD26SM100_TMEM_LOAD_32dp32b64xES1F_NS15_INS16_ILi2ELi4ELi3EEES19_NSW_INS5_IJSC_S1N_EEENS5_IJS1N_SB_EEEEEEENS4_39AutoVectorizingCopyWithAssumedAlignmentILi128EEENS4_14SM90_TMA_STOREES24_S26_S26_EEEvvEEEEvNT_6ParamsE,(.L_x_171 - _ZN7cutlass13device_kernelINS_4gemm6kernel13GemmUniversalIN4cute5tupleIJiiiiEEENS1_10collective13CollectiveMmaINS1_35MainloopSm100TmaUmmaWarpSpecializedILi3ELi2ELi2ENS5_IJNS4_1CILi1EEENSA_ILi8EEESB_EEEEENS5_IJNSA_ILi128EEENSA_ILi256EEESF_EEENS_12float_e4m3_tENS5_IJlSB_lEEESI_SJ_NS4_8TiledMMAINS4_8MMA_AtomIJNS4_10MMA_TraitsINS4_19SM100_MMA_F8F6F4_SSEJSI_SI_fSF_SG_NS4_17integral_constantINS4_4UMMA5MajorELSQ_0EEESR_NSO_INSP_7ScaleInELSS_0EEEST_EEEEEENS4_6LayoutINS5_IJSB_SB_SB_EEENS5_IJNSA_ILi0EEESY_SY_EEEEENS5_IJNS4_10UnderscoreES11_S11_EEEEENS4_23SM90_TMA_LOAD_MULTICASTENS4_14ComposedLayoutINS4_7SwizzleILi3ELi4ELi3EEENS4_18smem_ptr_flag_bitsILi8EEENSW_INS5_IJSC_SF_EEENS5_IJSF_SB_EEEEEEEvNS4_8identityENS4_13SM90_TMA_LOADES1D_vS1E_EENS_8epilogue10collective18CollectiveEpilogueINS1H_23Sm100TmaWarpSpecializedILi4ELi2ELi64ELb0ELb0EEEJSH_NS5_IJNSW_ISF_SB_EENSW_INSA_ILi64EEESB_EEEEESI_SJ_SI_SJ_NS1H_6fusion15FusionCallbacksIS1L_NS1Q_17LinearCombinationISI_fSI_fLNS_15FloatRoundStyleE2EEESH_S1P_JEEENS4_5SM1004TMEM4LOAD26SM100_TMEM_LOAD_32dp32b64xES1F_NS15_INS16_ILi2ELi4ELi3EEES19_NSW_INS5_IJSC_S1N_EEENS5_IJS1N_SB_EEEEEEENS4_39AutoVectorizingCopyWithAssumedAlignmentILi128EEENS4_14SM90_TMA_STOREES24_S26_S26_EEEvvEEEEvNT_6ParamsE)
        .other          _ZN7cutlass13device_kernelINS_4gemm6kernel13GemmUniversalIN4cute5tupleIJiiiiEEENS1_10collective13CollectiveMmaINS1_35MainloopSm100TmaUmmaWarpSpecializedILi3ELi2ELi2ENS5_IJNS4_1CILi1EEENSA_ILi8EEESB_EEEEENS5_IJNSA_ILi128EEENSA_ILi256EEESF_EEENS_12float_e4m3_tENS5_IJlSB_lEEESI_SJ_NS4_8TiledMMAINS4_8MMA_AtomIJNS4_10MMA_TraitsINS4_19SM100_MMA_F8F6F4_SSEJSI_SI_fSF_SG_NS4_17integral_constantINS4_4UMMA5MajorELSQ_0EEESR_NSO_INSP_7ScaleInELSS_0EEEST_EEEEEENS4_6LayoutINS5_IJSB_SB_SB_EEENS5_IJNSA_ILi0EEESY_SY_EEEEENS5_IJNS4_10UnderscoreES11_S11_EEEEENS4_23SM90_TMA_LOAD_MULTICASTENS4_14ComposedLayoutINS4_7SwizzleILi3ELi4ELi3EEENS4_18smem_ptr_flag_bitsILi8EEENSW_INS5_IJSC_SF_EEENS5_IJSF_SB_EEEEEEEvNS4_8identityENS4_13SM90_TMA_LOADES1D_vS1E_EENS_8epilogue10collective18CollectiveEpilogueINS1H_23Sm100TmaWarpSpecializedILi4ELi2ELi64ELb0ELb0EEEJSH_NS5_IJNSW_ISF_SB_EENSW_INSA_ILi64EEESB_EEEEESI_SJ_SI_SJ_NS1H_6fusion15FusionCallbacksIS1L_NS1Q_17LinearCombinationISI_fSI_fLNS_15FloatRoundStyleE2EEESH_S1P_JEEENS4_5SM1004TMEM4LOAD26SM100_TMEM_LOAD_32dp32b64xES1F_NS15_INS16_ILi2ELi4ELi3EEES19_NSW_INS5_IJSC_S1N_EEENS5_IJS1N_SB_EEEEEEENS4_39AutoVectorizingCopyWithAssumedAlignmentILi128EEENS4_14SM90_TMA_STOREES24_S26_S26_EEEvvEEEEvNT_6ParamsE,@"STO_CUDA_ENTRY STV_DEFAULT"
_ZN7cutlass13device_kernelINS_4gemm6kernel13GemmUniversalIN4cute5tupleIJiiiiEEENS1_10collective13CollectiveMmaINS1_35MainloopSm100TmaUmmaWarpSpecializedILi3ELi2ELi2ENS5_IJNS4_1CILi1EEENSA_ILi8EEESB_EEEEENS5_IJNSA_ILi128EEENSA_ILi256EEESF_EEENS_12float_e4m3_tENS5_IJlSB_lEEESI_SJ_NS4_8TiledMMAINS4_8MMA_AtomIJNS4_10MMA_TraitsINS4_19SM100_MMA_F8F6F4_SSEJSI_SI_fSF_SG_NS4_17integral_constantINS4_4UMMA5MajorELSQ_0EEESR_NSO_INSP_7ScaleInELSS_0EEEST_EEEEEENS4_6LayoutINS5_IJSB_SB_SB_EEENS5_IJNSA_ILi0EEESY_SY_EEEEENS5_IJNS4_10UnderscoreES11_S11_EEEEENS4_23SM90_TMA_LOAD_MULTICASTENS4_14ComposedLayoutINS4_7SwizzleILi3ELi4ELi3EEENS4_18smem_ptr_flag_bitsILi8EEENSW_INS5_IJSC_SF_EEENS5_IJSF_SB_EEEEEEEvNS4_8identityENS4_13SM90_TMA_LOADES1D_vS1E_EENS_8epilogue10collective18CollectiveEpilogueINS1H_23Sm100TmaWarpSpecializedILi4ELi2ELi64ELb0ELb0EEEJSH_NS5_IJNSW_ISF_SB_EENSW_INSA_ILi64EEESB_EEEEESI_SJ_SI_SJ_NS1H_6fusion15FusionCallbacksIS1L_NS1Q_17LinearCombinationISI_fSI_fLNS_15FloatRoundStyleE2EEESH_S1P_JEEENS4_5SM1004TMEM4LOAD26SM100_TMEM_LOAD_32dp32b64xES1F_NS15_INS16_ILi2ELi4ELi3EEES19_NSW_INS5_IJSC_S1N_EEENS5_IJS1N_SB_EEEEEEENS4_39AutoVectorizingCopyWithAssumedAlignmentILi128EEENS4_14SM90_TMA_STOREES24_S26_S26_EEEvvEEEEvNT_6ParamsE:
[----:B------:R-:W1:Y:S01]  /*0000*/  LDC R1, c[0x0][0x37c] ;  /* 0x0000df00ff017b82 */ /* 0x000e620000000800 */
[----:B------:R-:W2:Y:S01]  /*0010*/  S2R R170, SR_TID.X ;  /* 0x0000000000aa7919 */ /* 0x000ea20000002100 */
[----:B------:R-:W3:Y:S01]  /*0020*/  LDCU.64 UR8, c[0x0][0x890] ;  /* 0x00011200ff0877ac */ /* 0x000ee20008000a00 */
[----:B------:R-:W-:Y:S02]  /*0030*/  PRMT R158, RZ, 0x7610, R158 ;  /* 0x00007610ff9e7816 */ /* 0x000fe4000000009e */
[----:B------:R-:W-:Y:S01]  /*0040*/  ELECT P3, URZ, PT ;  /* 0x0000000000ff782f */ /* 0x000fe20003860000 */
[----:B---3--:R-:W-:-:S04]  /*0050*/  UISETP.NE.U32.AND UP0, UPT, UR8, URZ, UPT ;  /* 0x000000ff0800728c */ /* 0x008fc8000bf05070 */
[----:B------:R-:W-:Y:S01]  /*0060*/  UISETP.NE.AND.EX UP0, UPT, UR9, URZ, UPT, UP0 ;  /* 0x000000ff0900728c */ /* 0x000fe2000bf05300 */
[----:B--2---:R-:W-:-:S05]  /*0070*/  SHF.R.U32.HI R159, RZ, 0x5, R170 ;  /* 0x00000005ff9f7819 */ /* 0x004fca00000116aa */
[----:B------:R-:W2:Y:S02]  /*0080*/  SHFL.IDX PT, R0, R159, RZ, 0x1f ;  /* 0x00001fff9f007589 */ /* 0x000ea400000e0000 */
[----:B--2---:R-:W-:Y:S01]  /*0090*/  R2UR UR17, R0 ;  /* 0x00000000001172ca */ /* 0x004fe200000e0000 */
[----:B-1----:R-:W-:-:S14]  /*00a0*/  BRA.U UP0, `(.L_x_0) ;  /* 0x0000000100307547 */ /* 0x002fdc000b800000 */
[----:B------:R-:W1:Y:S02]  /*00b0*/  LDCU.64 UR4, c[0x0][0x888] ;  /* 0x00011100ff0477ac */ /* 0x000e640008000a00 */
[----:B-1----:R-:W-:-:S04]  /*00c0*/  UISETP.NE.U32.AND UP0, UPT, UR4, URZ, UPT ;  /* 0x000000ff0400728c */ /* 0x002fc8000bf05070 */
[----:B------:R-:W-:-:S09]  /*00d0*/  UISETP.NE.AND.EX UP0, UPT, UR5, URZ, UPT, UP0 ;  /* 0x000000ff0500728c */ /* 0x000fd2000bf05300 */
[----:B------:R-:W-:Y:S05]  /*00e0*/  BRA.U !UP0, `(.L_x_1) ;  /* 0x0000000108147547 */ /* 0x000fea000b800000 */
[----:B------:R-:W1:Y:S01]  /*00f0*/  LDC.64 R2, c[0x0][0x888] ;  /* 0x00022200ff027b82 */ /* 0x000e620000000a00 */
[----:B------:R-:W1:Y:S02]  /*0100*/  LDCU.64 UR4, c[0x0][0x358] ;  /* 0x00006b00ff0477ac */ /* 0x000e640008000a00 */
[----:B-1----:R1:W5:Y:S01]  /*0110*/  LDG.E R73, desc[UR4][R2.64] ;  /* 0x0000000402497981 */ /* 0x002362000c1e1900 */
[----:B------:R-:W-:Y:S01]  /*0120*/  HFMA2 R158, -RZ, RZ, 0, 5.9604644775390625e-08 ;  /* 0x00000001ff9e7431 */ /* 0x000fe200000001ff */
[----:B------:R-:W-:Y:S05]  /*0130*/  BRA `(.L_x_0) ;  /* 0x00000000000c7947 */ /* 0x000fea0003800000 */
.L_x_1:
[----:B------:R-:W1:Y:S01]  /*0140*/  LDCU UR4, c[0x0][0x880] ;  /* 0x00011000ff0477ac */ /* 0x000e620008000800 */
[----:B------:R-:W-:Y:S01]  /*0150*/  HFMA2 R158, -RZ, RZ, 0, 5.9604644775390625e-08 ;  /* 0x00000001ff9e7431 */ /* 0x000fe200000001ff */
[----:B-1----:R-:W-:-:S07]  /*0160*/  MOV R73, UR4 ;  /* 0x0000000400497c02 */ /* 0x002fce0008000f00 */
.L_x_0:
[----:B------:R-:W2:Y:S02]  /*0170*/  LDCU.64 UR4, c[0x0][0x8b0] ;  /* 0x00011600ff0477ac */ /* 0x000ea40008000a00 */
[----:B--2---:R-:W-:-:S04]  /*0180*/  UISETP.NE.U32.AND UP0, UPT, UR4, URZ, UPT ;  /* 0x000000ff0400728c */ /* 0x004fc8000bf05070 */
[----:B------:R-:W-:-:S09]  /*0190*/  UISETP.NE.AND.EX UP0, UPT, UR5, URZ, UPT, UP0 ;  /* 0x000000ff0500728c */ /* 0x000fd2000bf05300 */
[----:B------:R-:W-:Y:S05]  /*01a0*/  BRA.U UP0, `(.L_x_2) ;  /* 0x0000000100287547 */ /* 0x000fea000b800000 */
[----:B------:R-:W2:Y:S02]  /*01b0*/  LDCU.64 UR4, c[0x0][0x8a8] ;  /* 0x00011500ff0477ac */ /* 0x000ea40008000a00 */
[----:B--2---:R-:W-:-:S04]  /*01c0*/  UISETP.NE.U32.AND UP0, UPT, UR4, URZ, UPT ;  /* 0x000000ff0400728c */ /* 0x004fc8000bf05070 */
[----:B------:R-:W-:-:S09]  /*01d0*/  UISETP.NE.AND.EX UP0, UPT, UR5, URZ, UPT, UP0 ;  /* 0x000000ff0500728c */ /* 0x000fd2000bf05300 */
[----:B------:R-:W-:Y:S05]  /*01e0*/  BRA.U !UP0, `(.L_x_3) ;  /* 0x0000000108107547 */ /* 0x000fea000b800000 */
[----:B------:R-:W2:Y:S01]  /*01f0*/  LDC.64 R70, c[0x0][0x8a8] ;  /* 0x00022a00ff467b82 */ /* 0x000ea20000000a00 */
[----:B------:R-:W2:Y:S02]  /*0200*/  LDCU.64 UR4, c[0x0][0x358] ;  /* 0x00006b00ff0477ac */ /* 0x000ea40008000a00 */
[----:B--2---:R2:W5:Y:S01]  /*0210*/  LDG.E R70, desc[UR4][R70.64] ;  /* 0x0000000446467981 */ /* 0x004562000c1e1900 */
[----:B------:R-:W-:Y:S05]  /*0220*/  BRA `(.L_x_2) ;  /* 0x0000000000087947 */ /* 0x000fea0003800000 */
.L_x_3:
[----:B------:R-:W2:Y:S02]  /*0230*/  LDCU UR4, c[0x0][0x8a0] ;  /* 0x00011400ff0477ac */ /* 0x000ea40008000800 */
[----:B--2---:R-:W-:Y:S02]  /*0240*/  MOV R70, UR4 ;  /* 0x0000000400467c02 */ /* 0x004fe40008000f00 */
.L_x_2:
[----:B------:R-:W-:Y:S01]  /*0250*/  IMAD.U32 R0, RZ, RZ, UR17 ;  /* 0x00000011ff007e24 */ /* 0x000fe2000f8e00ff */
[----:B------:R-:W-:Y:S04]  /*0260*/  BSSY.RECONVERGENT B0, `(.L_x_4) ;  /* 0x000000c000007945 */ /* 0x000fe80003800200 */
[C---:B------:R-:W-:Y:S02]  /*0270*/  ISETP.NE.OR P1, PT, R0.reuse, 0x1, !P3 ;  /* 0x000000010000780c */ /* 0x040fe40005f25670 */
[----:B------:R-:W-:-:S11]  /*0280*/  ISETP.NE.OR P0, PT, R0, 0x3, !P3 ;  /* 0x000000030000780c */ /* 0x000fd60005f05670 */
[----:B------:R-:W-:Y:S05]  /*0290*/  @P1 BRA `(.L_x_5) ;  /* 0x0000000000201947 */ /* 0x000fea0003800000 */
[----:B------:R-:W3:Y:S02]  /*02a0*/  LDCU.64 UR4, c[0x0][0x348] ;  /* 0x00006900ff0477ac */ /* 0x000ee40008000a00 */
[----:B---3--:R-:W-:Y:S02]  /*02b0*/  UIADD3 UR6, UP1, UPT, UR4, 0x80, URZ ;  /* 0x0000008004067890 */ /* 0x008fe4000ff3e0ff */
[----:B------:R-:W-:Y:S02]  /*02c0*/  UIADD3 UR4, UP0, UPT, UR4, 0x180, URZ ;  /* 0x0000018004047890 */ /* 0x000fe4000ff1e0ff */
[----:B------:R-:W-:Y:S02]  /*02d0*/  UIADD3.X UR7, UPT, UPT, URZ, UR5, URZ, UP1, !UPT ;  /* 0x00000005ff077290 */ /* 0x000fe40008ffe4ff */
[----:B------:R-:W-:-:S07]  /*02e0*/  UIADD3.X UR5, UPT, UPT, URZ, UR5, URZ, UP0, !UPT ;  /* 0x00000005ff057290 */ /* 0x000fce00087fe4ff */
[----:B------:R3:W-:Y:S02]  /*02f0*/  UTMACCTL.PF [UR6] ;  /* 0x00000000060079b9 */ /* 0x0007e40008040000 */
[----:B------:R3:W-:Y:S02]  /*0300*/  UTMACCTL.PF [UR4] ;  /* 0x00000000040079b9 */ /* 0x0007e40008040000 */
[----:B---3--:R-:W-:Y:S01]  /*0310*/  NOP ;  /* 0x0000000000007918 */ /* 0x008fe20000000000 */
.L_x_5:
[----:B------:R-:W-:Y:S05]  /*0320*/  BSYNC.RECONVERGENT B0 ;  /* 0x0000000000007941 */ /* 0x000fea0003800200 */
.L_x_4:
[----:B------:R-:W-:Y:S04]  /*0330*/  BSSY.RECONVERGENT B0, `(.L_x_6) ;  /* 0x000000a000007945 */ /* 0x000fe80003800200 */
        /* <DEDUP_REMOVED lines=9> */
.L_x_7:
[----:B------:R-:W-:Y:S05]  /*03d0*/  BSYNC.RECONVERGENT B0 ;  /* 0x0000000000007941 */ /* 0x000fea0003800200 */
.L_x_6:
[----:B------:R-:W3:Y:S01]  /*03e0*/  LDCU.64 UR4, c[0x0][0x888] ;  /* 0x00011100ff0477ac */ /* 0x000ee20008000a00 */
[----:B------:R-:W-:Y:S02]  /*03f0*/  UISETP.EQ.U32.AND UP1, UPT, UR8, URZ, UPT ;  /* 0x000000ff0800728c */ /* 0x000fe4000bf22070 */
[----:B------:R-:W-:Y:S02]  /*0400*/  UPLOP3.LUT UP3, UPT, UPT, UPT, UPT, 0x80, 0x8 ;  /* 0x000000000008789c */ /* 0x000fe40003f6f070 */
[----:B---3--:R-:W-:-:S04]  /*0410*/  UISETP.NE.U32.AND UP0, UPT, UR4, URZ, UPT ;  /* 0x000000ff0400728c */ /* 0x008fc8000bf05070 */
[----:B------:R-:W-:-:S04]  /*0420*/  UISETP.NE.AND.EX UP0, UPT, UR5, URZ, UPT, UP0 ;  /* 0x000000ff0500728c */ /* 0x000fc8000bf05300 */
[----:B------:R-:W-:-:S04]  /*0430*/  UISETP.EQ.OR.EX UP2, UPT, UR9, URZ, !UP0, UP1 ;  /* 0x000000ff0900728c */ /* 0x000fc8000c742710 */
[----:B------:R-:W-:-:S06]  /*0440*/  UP2UR UR4, UPR, URZ, 0x4 ;  /* 0x00000004ff047883 */ /* 0x000fcc0008000000 */
[----:B------:R-:W-:Y:S01]  /*0450*/  MOV R161, UR4 ;  /* 0x0000000400a17c02 */ /* 0x000fe20008000f00 */
[----:B------:R-:W-:Y:S06]  /*0460*/  BRA.U !UP2, `(.L_x_8) ;  /* 0x000000010a207547 */ /* 0x000fec000b800000 */
[----:B------:R-:W-:Y:S01]  /*0470*/  UISETP.NE.U32.AND UP1, UPT, UR8, URZ, UPT ;  /* 0x000000ff0800728c */ /* 0x000fe2000bf25070 */
[----:B-----5:R-:W-:Y:S01]  /*0480*/  FSETP.NEU.AND P0, PT, R73, RZ, PT ;  /* 0x000000ff4900720b */ /* 0x020fe20003f0d000 */
[----:B------:R-:W-:Y:S02]  /*0490*/  USEL UR4, URZ, 0xffffffff, UP0 ;  /* 0xffffffffff047887 */ /* 0x000fe40008000000 */
[----:B------:R-:W-:-:S10]  /*04a0*/  UISETP.NE.AND.EX UP1, UPT, UR9, URZ, UPT, UP1 ;  /* 0x000000ff0900728c */ /* 0x000fd4000bf25310 */
[----:B------:R-:W-:Y:S01]  /*04b0*/  VOTEU.ANY UP0, P0 ;  /* 0x0000000000ff7886 */ /* 0x000fe20000000100 */
[----:B------:R-:W-:-:S04]  /*04c0*/  @!UP1 USEL UR4, URZ, 0xffffffff, UP0 ;  /* 0xffffffffff049887 */ /* 0x000fc80008000000 */
[----:B------:R-:W-:-:S04]  /*04d0*/  ULOP3.LUT UR4, UR4, 0x1, URZ, 0xc0, !UPT ;  /* 0x0000000104047892 */ /* 0x000fc8000f8ec0ff */
[----:B------:R-:W-:-:S11]  /*04e0*/  UISETP.NE.U32.AND UP3, UPT, UR4, 0x1, UPT ;  /* 0x000000010400788c */ /* 0x000fd6000bf65070 */
.L_x_8:
[----:B-1----:R-:W1:Y:S01]  /*04f0*/  SHFL.IDX PT, R2, R159, RZ, 0x1f ;  /* 0x00001fff9f027589 */ /* 0x002e6200000e0000 */
[----:B------:R-:W-:-:S04]  /*0500*/  UISETP.NE.AND UP0, UPT, UR17, 0x2, UPT ;  /* 0x000000021100788c */ /* 0x000fc8000bf05270 */
[----:B------:R-:W-:Y:S01]  /*0510*/  USEL UR48, URZ, 0x1, UP0 ;  /* 0x00000001ff307887 */ /* 0x000fe20008000000 */
[----:B-1----:R-:W-:-:S13]  /*0520*/  ISETP.NE.AND P0, PT, R2, RZ, PT ;  /* 0x000000ff0200720c */ /* 0x002fda0003f05270 */
[----:B------:R-:W-:Y:S05]  /*0530*/  @P0 BRA `(.L_x_9) ;  /* 0x0000000000500947 */ /* 0x000fea0003800000 */
[----:B------:R-:W1:Y:S01]  /*0540*/  S2UR UR4, SR_CgaCtaId ;  /* 0x00000000000479c3 */ /* 0x000e620000008800 */
[----:B------:R-:W-:Y:S01]  /*0550*/  UMOV UR5, 0x400 ;  /* 0x0000040000057882 */ /* 0x000fe20000000000 */
[----:B------:R-:W-:Y:S01]  /*0560*/  UMOV UR8, 0x1 ;  /* 0x0000000100087882 */ /* 0x000fe20000000000 */
[----:B------:R-:W-:Y:S01]  /*0570*/  UMOV UR6, 0x8 ;  /* 0x0000000800067882 */ /* 0x000fe20000000000 */
[----:B------:R-:W-:-:S04]  /*0580*/  UIADD3 UR8, UPT, UPT, -UR8, 0x100000, URZ ;  /* 0x0010000008087890 */ /* 0x000fc8000fffe1ff */
[----:B------:R-:W-:Y:S02]  /*0590*/  USHF.L.U32 UR9, UR8, 0xb, URZ ;  /* 0x0000000b08097899 */ /* 0x000fe400080006ff */
[----:B------:R-:W-:Y:S02]  /*05a0*/  USHF.L.U32 UR8, UR8, 0x1, URZ ;  /* 0x0000000108087899 */ /* 0x000fe400080006ff */
[----:B------:R-:W-:-:S04]  /*05b0*/  UIADD3 UR6, UPT, UPT, -UR6, 0x100000, URZ ;  /* 0x0010000006067890 */ /* 0x000fc8000fffe1ff */
[----:B------:R-:W-:Y:S02]  /*05c0*/  USHF.L.U32 UR7, UR6, 0xb, URZ ;  /* 0x0000000b06077899 */ /* 0x000fe400080006ff */
[----:B------:R-:W-:Y:S01]  /*05d0*/  USHF.L.U32 UR6, UR6, 0x1, URZ ;  /* 0x0000000106067899 */ /* 0x000fe200080006ff */
[----:B------:R-:W-:Y:S01]  /*05e0*/  ELECT P0, URZ, PT ;  /* 0x0000000000ff782f */ /* 0x000fe20003800000 */
[----:B-1----:R-:W-:Y:S01]  /*05f0*/  ULEA UR4, UR4, UR5, 0x18 ;  /* 0x0000000504047291 */ /* 0x002fe2000f8ec0ff */
[----:B------:R-:W1:Y:S11]  /*0600*/  FENCE.VIEW.ASYNC.S ;  /* 0x00000000000073c6 */ /* 0x000e760000000000 */
[----:B-1----:R1:W3:Y:S01]  /*0610*/  SYNCS.EXCH.64 URZ, [UR4], UR8 ;  /* 0x0000000804ff75b2 */ /* 0x0022e20008000100 */
[----:B------:R1:W4:Y:S01]  /*0620*/  SYNCS.EXCH.64 URZ, [UR4+0x18], UR6 ;  /* 0x0000180604ff75b2 */ /* 0x0003220008000100 */
[----:B------:R1:W1:Y:S01]  /*0630*/  SYNCS.EXCH.64 URZ, [UR4+0x8], UR8 ;  /* 0x0000080804ff75b2 */ /* 0x0002620008000100 */
[----:B------:R1:W1:Y:S01]  /*0640*/  SYNCS.EXCH.64 URZ, [UR4+0x20], UR6 ;  /* 0x0000200604ff75b2 */ /* 0x0002620008000100 */
[----:B------:R1:W1:Y:S01]  /*0650*/  SYNCS.EXCH.64 URZ, [UR4+0x10], UR8 ;  /* 0x0000100804ff75b2 */ /* 0x0002620008000100 */
[----:B------:R1:W1:Y:S01]  /*0660*/  SYNCS.EXCH.64 URZ, [UR4+0x28], UR6 ;  /* 0x0000280604ff75b2 */ /* 0x0002620008000100 */
[----:B------:R-:W-:Y:S01]  /*0670*/  NOP ;  /* 0x0000000000007918 */ /* 0x000fe20000000000 */
.L_x_9:
[----:B------:R-:W2:Y:S01]  /*0680*/  SHFL.IDX PT, R2, R159, RZ, 0x1f ;  /* 0x00001fff9f027589 */ /* 0x000ea200000e0000 */
[----:B------:R-:W-:Y:S01]  /*0690*/  NOP ;  /* 0x0000000000007918 */ /* 0x000fe20000000000 */
[----:B--2---:R-:W-:-:S13]  /*06a0*/  ISETP.NE.AND P0, PT, R2, 0x1, PT ;  /* 0x000000010200780c */ /* 0x004fda0003f05270 */
[----:B------:R-:W-:Y:S05]  /*06b0*/  @P0 BRA `(.L_x_10) ;  /* 0x0000000000580947 */ /* 0x000fea0003800000 */
[----:B-1----:R-:W1:Y:S01]  /*06c0*/  S2UR UR4, SR_CgaCtaId ;  /* 0x00000000000479c3 */ /* 0x002e620000008800 */
        /* <DEDUP_REMOVED lines=12> */
[----:B-1----:R2:W1:Y:S01]  /*0790*/  SYNCS.EXCH.64 URZ, [UR4+0x30], UR8 ;  /* 0x0000300804ff75b2 */ /* 0x0024620008000100 */
[----:B------:R2:W1:Y:S01]  /*07a0*/  SYNCS.EXCH.64 URZ, [UR4+0x50], UR6 ;  /* 0x0000500604ff75b2 */ /* 0x0004620008000100 */
[----:B------:R2:W1:Y:S01]  /*07b0*/  SYNCS.EXCH.64 URZ, [UR4+0x38], UR8 ;  /* 0x0000380804ff75b2 */ /* 0x0004620008000100 */
[----:B------:R2:W1:Y:S01]  /*07c0*/  SYNCS.EXCH.64 URZ, [UR4+0x58], UR6 ;  /* 0x0000580604ff75b2 */ /* 0x0004620008000100 */
[----:B------:R2:W1:Y:S01]  /*07d0*/  SYNCS.EXCH.64 URZ, [UR4+0x40], UR8 ;  /* 0x0000400804ff75b2 */ /* 0x0004620008000100 */
[----:B------:R2:W1:Y:S01]  /*07e0*/  SYNCS.EXCH.64 URZ, [UR4+0x60], UR6 ;  /* 0x0000600604ff75b2 */ /* 0x0004620008000100 */
[----:B------:R2:W1:Y:S01]  /*07f0*/  SYNCS.EXCH.64 URZ, [UR4+0x48], UR8 ;  /* 0x0000480804ff75b2 */ /* 0x0004620008000100 */
[----:B------:R2:W1:Y:S02]  /*0800*/  SYNCS.EXCH.64 URZ, [UR4+0x68], UR6 ;  /* 0x0000680604ff75b2 */ /* 0x0004640008000100 */
[----:B--2---:R-:W-:Y:S01]  /*0810*/  NOP ;  /* 0x0000000000007918 */ /* 0x004fe20000000000 */
.L_x_10:
[----:B------:R-:W2:Y:S01]  /*0820*/  SHFL.IDX PT, R2, R159, RZ, 0x1f ;  /* 0x00001fff9f027589 */ /* 0x000ea200000e0000 */
[----:B------:R-:W-:Y:S01]  /*0830*/  NOP ;  /* 0x0000000000007918 */ /* 0x000fe20000000000 */
[----:B--2---:R-:W-:-:S13]  /*0840*/  ISETP.NE.AND P0, PT, R2, 0x3, PT ;  /* 0x000000030200780c */ /* 0x004fda0003f05270 */
[----:B------:R-:W-:Y:S05]  /*0850*/  @P0 BRA `(.L_x_11) ;  /* 0x0000000000300947 */ /* 0x000fea0003800000 */
[----:B-1----:R-:W1:Y:S01]  /*0860*/  S2UR UR4, SR_CgaCtaId ;  /* 0x00000000000479c3 */ /* 0x002e620000008800 */
[----:B------:R-:W-:Y:S01]  /*0870*/  UMOV UR6, 0x400 ;  /* 0x0000040000067882 */ /* 0x000fe20000000000 */
[----:B------:R-:W-:Y:S01]  /*0880*/  UMOV UR5, 0x20 ;  /* 0x0000002000057882 */ /* 0x000fe20000000000 */
[----:B------:R-:W-:Y:S01]  /*0890*/  ELECT P0, URZ, PT ;  /* 0x0000000000ff782f */ /* 0x000fe20003800000 */
[----:B-1----:R-:W-:Y:S02]  /*08a0*/  ULEA UR6, UR4, UR6, 0x18 ;  /* 0x0000000604067291 */ /* 0x002fe4000f8ec0ff */
[----:B------:R-:W-:-:S04]  /*08b0*/  UIADD3 UR4, UPT, UPT, -UR5, 0x100000, URZ ;  /* 0x0010000005047890 */ /* 0x000fc8000fffe1ff */
[----:B------:R-:W-:Y:S02]  /*08c0*/  USHF.L.U32 UR5, UR4, 0xb, URZ ;  /* 0x0000000b04057899 */ /* 0x000fe400080006ff */
[----:B------:R-:W-:Y:S01]  /*08d0*/  USHF.L.U32 UR4, UR4, 0x1, URZ ;  /* 0x0000000104047899 */ /* 0x000fe200080006ff */
[----:B------:R-:W1:Y:S11]  /*08e0*/  FENCE.VIEW.ASYNC.S ;  /* 0x00000000000073c6 */ /* 0x000e760000000000 */
[----:B-1----:R2:W1:Y:S01]  /*08f0*/  SYNCS.EXCH.64 URZ, [UR6+0x70], UR4 ;  /* 0x0000700406ff75b2 */ /* 0x0024620008000100 */
[----:B------:R2:W1:Y:S02]  /*0900*/  SYNCS.EXCH.64 URZ, [UR6+0x78], UR4 ;  /* 0x0000780406ff75b2 */ /* 0x0004640008000100 */
[----:B--2---:R-:W-:Y:S01]  /*0910*/  NOP ;  /* 0x0000000000007918 */ /* 0x004fe20000000000 */
.L_x_11:
[----:B------:R-:W2:Y:S01]  /*0920*/  SHFL.IDX PT, R2, R159, RZ, 0x1f ;  /* 0x00001fff9f027589 */ /* 0x000ea200000e0000 */
[----:B------:R-:W-:Y:S01]  /*0930*/  NOP ;  /* 0x0000000000007918 */ /* 0x000fe20000000000 */
[----:B--2---:R-:W-:-:S13]  /*0940*/  ISETP.NE.AND P0, PT, R2, 0x4, PT ;  /* 0x000000040200780c */ /* 0x004fda0003f05270 */
[----:B------:R-:W-:Y:S05]  /*0950*/  @P0 BRA `(.L_x_12) ;  /* 0x00000000004c0947 */ /* 0x000fea0003800000 */
[----:B-1----:R-:W1:Y:S01]  /*0960*/  S2UR UR6, SR_CgaCtaId ;  /* 0x00000000000679c3 */ /* 0x002e620000008800 */
[----:B------:R-:W-:Y:S01]  /*0970*/  UMOV UR4, 0x720 ;  /* 0x0000072000047882 */ /* 0x000fe20000000000 */
[----:B------:R-:W-:Y:S01]  /*0980*/  UMOV UR5, 0x400 ;  /* 0x0000040000057882 */ /* 0x000fe20000000000 */
[----:B------:R-:W-:Y:S01]  /*0990*/  USEL UR4, UR4, 0x620, UP3 ;  /* 0x0000062004047887 */ /* 0x000fe20009800000 */
[----:B------:R-:W-:Y:S01]  /*09a0*/  UMOV UR8, 0x1 ;  /* 0x0000000100087882 */ /* 0x000fe20000000000 */
[----:B------:R-:W-:Y:S01]  /*09b0*/  ELECT P0, URZ, PT ;  /* 0x0000000000ff782f */ /* 0x000fe20003800000 */
[----:B------:R-:W-:-:S04]  /*09c0*/  UIADD3 UR8, UPT, UPT, -UR8, 0x100000, URZ ;  /* 0x0010000008087890 */ /* 0x000fc8000fffe1ff */
[----:B------:R-:W-:Y:S02]  /*09d0*/  USHF.L.U32 UR9, UR8, 0xb, URZ ;  /* 0x0000000b08097899 */ /* 0x000fe400080006ff */
[----:B------:R-:W-:Y:S02]  /*09e0*/  USHF.L.U32 UR8, UR8, 0x1, URZ ;  /* 0x0000000108087899 */ /* 0x000fe400080006ff */
[----:B-1----:R-:W-:Y:S02]  /*09f0*/  ULEA UR6, UR6, UR5, 0x18 ;  /* 0x0000000506067291 */ /* 0x002fe4000f8ec0ff */
[----:B------:R-:W-:-:S04]  /*0a00*/  UIADD3 UR4, UPT, UPT, -UR4, 0x100000, URZ ;  /* 0x0010000004047890 */ /* 0x000fc8000fffe1ff */
[----:B------:R-:W-:Y:S02]  /*0a10*/  USHF.L.U32 UR5, UR4, 0xb, URZ ;  /* 0x0000000b04057899 */ /* 0x000fe400080006ff */
[----:B------:R-:W-:Y:S01]  /*0a20*/  USHF.L.U32 UR4, UR4, 0x1, URZ ;  /* 0x0000000104047899 */ /* 0x000fe200080006ff */
[----:B------:R-:W1:Y:S03]  /*0a30*/  FENCE.VIEW.ASYNC.S ;  /* 0x00000000000073c6 */ /* 0x000e660000000000 */
[----:B-1----:R2:W1:Y:S08]  /*0a40*/  SYNCS.EXCH.64 URZ, [UR6+0x80], UR8 ;  /* 0x0000800806ff75b2 */ /* 0x0024700008000100 */
[----:B------:R2:W1:Y:S01]  /*0a50*/  SYNCS.EXCH.64 URZ, [UR6+0x90], UR4 ;  /* 0x0000900406ff75b2 */ /* 0x0004620008000100 */
[----:B------:R2:W1:Y:S01]  /*0a60*/  SYNCS.EXCH.64 URZ, [UR6+0x88], UR8 ;  /* 0x0000880806ff75b2 */ /* 0x0004620008000100 */
[----:B------:R2:W1:Y:S02]  /*0a70*/  SYNCS.EXCH.64 URZ, [UR6+0x98], UR4 ;  /* 0x0000980406ff75b2 */ /* 0x0004640008000100 */
[----:B--2---:R-:W-:Y:S01]  /*0a80*/  NOP ;  /* 0x0000000000007918 */ /* 0x004fe20000000000 */
.L_x_12:
        /* <DEDUP_REMOVED lines=20> */
[----:B------:R2:W1:Y:S02]  /*0bd0*/  SYNCS.EXCH.64 URZ, [UR4+0xb8], UR6 ;  /* 0x0000b80604ff75b2 */ /* 0x0004640008000100 */
[----:B--2---:R-:W-:Y:S01]  /*0be0*/  NOP ;  /* 0x0000000000007918 */ /* 0x004fe20000000000 */
.L_x_13:
[----:B------:R-:W2:Y:S01]  /*0bf0*/  SHFL.IDX PT, R2, R159, RZ, 0x1f ;  /* 0x00001fff9f027589 */ /* 0x000ea200000e0000 */
[----:B------:R-:W-:Y:S01]  /*0c00*/  NOP ;  /* 0x0000000000007918 */ /* 0x000fe20000000000 */
[----:B--2---:R-:W-:-:S13]  /*0c10*/  ISETP.NE.AND P0, PT, R2, 0x3, PT ;  /* 0x000000030200780c */ /* 0x004fda0003f05270 */
[----:B------:R-:W-:Y:S05]  /*0c20*/  @P0 BRA `(.L_x_14) ;  /* 0x0000000000380947 */ /* 0x000fea0003800000 */
[----:B------:R-:W2:Y:S01]  /*0c30*/  S2UR UR5, SR_CgaCtaId ;  /* 0x00000000000579c3 */ /* 0x000ea20000008800 */
[----:B-1----:R-:W-:Y:S01]  /*0c40*/  UMOV UR4, 0x400 ;  /* 0x0000040000047882 */ /* 0x002fe20000000000 */
[----:B------:R-:W-:Y:S01]  /*0c50*/  UMOV UR6, 0x20 ;  /* 0x0000002000067882 */ /* 0x000fe20000000000 */
[----:B------:R-:W-:Y:S01]  /*0c60*/  ELECT P0, URZ, PT ;  /* 0x0000000000ff782f */ /* 0x000fe20003800000 */
[----:B------:R-:W-:-:S04]  /*0c70*/  UIADD3 UR6, UPT, UPT, -UR6, 0x100000, URZ ;  /* 0x0010000006067890 */ /* 0x000fc8000fffe1ff */
[----:B------:R-:W-:Y:S02]  /*0c80*/  USHF.L.U32 UR7, UR6, 0xb, URZ ;  /* 0x0000000b06077899 */ /* 0x000fe400080006ff */
[----:B------:R-:W-:Y:S02]  /*0c90*/  USHF.L.U32 UR6, UR6, 0x1, URZ ;  /* 0x0000000106067899 */ /* 0x000fe400080006ff */
[----:B--2---:R-:W-:Y:S01]  /*0ca0*/  ULEA UR4, UR5, UR4, 0x18 ;  /* 0x0000000405047291 */ /* 0x004fe2000f8ec0ff */
[----:B------:R-:W1:Y:S11]  /*0cb0*/  FENCE.VIEW.ASYNC.S ;  /* 0x00000000000073c6 */ /* 0x000e760000000000 */
[----:B-1----:R2:W1:Y:S01]  /*0cc0*/  SYNCS.EXCH.64 URZ, [UR4+0xc0], UR6 ;  /* 0x0000c00604ff75b2 */ /* 0x0024620008000100 */
[----:B------:R2:W1:Y:S01]  /*0cd0*/  SYNCS.EXCH.64 URZ, [UR4+0xd0], UR6 ;  /* 0x0000d00604ff75b2 */ /* 0x0004620008000100 */
[----:B------:R2:W1:Y:S01]  /*0ce0*/  SYNCS.EXCH.64 URZ, [UR4+0xc8], UR6 ;  /* 0x0000c80604ff75b2 */ /* 0x0004620008000100 */
[----:B------:R2:W1:Y:S02]  /*0cf0*/  SYNCS.EXCH.64 URZ, [UR4+0xd8], UR6 ;  /* 0x0000d80604ff75b2 */ /* 0x0004640008000100 */
[----:B--2---:R-:W-:Y:S01]  /*0d00*/  NOP ;  /* 0x0000000000007918 */ /* 0x004fe20000000000 */
.L_x_14:
[----:B-1----:R-:W1:Y:S01]  /*0d10*/  LDCU UR4, c[0x0][0x36c] ;  /* 0x00006d80ff0477ac */ /* 0x002e620008000800 */
[----:B------:R-:W-:Y:S01]  /*0d20*/  ISETP.NE.OR P3, PT, R0, 0x2, !P3 ;  /* 0x000000020000780c */ /* 0x000fe20005f65670 */
[----:B------:R-:W-:Y:S01]  /*0d30*/  NOP ;  /* 0x0000000000007918 */ /* 0x000fe20000000000 */
[----:B------:R-:W-:Y:S01]  /*0d40*/  LOP3.LUT R0, R170, 0x1f, RZ, 0xc0, !PT ;  /* 0x0000001faa007812 */ /* 0x000fe200078ec0ff */
[----:B------:R-:W-:Y:S02]  /*0d50*/  UISETP.NE.AND UP4, UPT, UR17, URZ, UPT ;  /* 0x000000ff1100728c */ /* 0x000fe4000bf85270 */
[----:B-1----:R-:W-:-:S09]  /*0d60*/  UISETP.EQ.U32.AND UP5, UPT, UR4, 0x1, UPT ;  /* 0x000000010400788c */ /* 0x002fd2000bfa2070 */
[----:B------:R-:W-:Y:S05]  /*0d70*/  BRA.U !UP5, `(.L_x_15) ;  /* 0x000000010d087547 */ /* 0x000fea000b800000 */
[----:B---34-:R-:W-:Y:S01]  /*0d80*/  UCGABAR_ARV ;  /* 0x00000000000079c7 */ /* 0x018fe20008000000 */
[----:B------:R-:W-:Y:S05]  /*0d90*/  BRA `(.L_x_16) ;  /* 0x0000000000047947 */ /* 0x000fea0003800000 */
.L_x_15:
[----:B---34-:R-:W-:Y:S01]  /*0da0*/  NOP ;  /* 0x0000000000007918 */ /* 0x018fe20000000000 */
.L_x_16:
[----:B------:R-:W1:Y:S01]  /*0db0*/  S2UR UR7, SR_CTAID.X ;  /* 0x00000000000779c3 */ /* 0x000e620000002500 */
[----:B------:R-:W-:-:S05]  /*0dc0*/  CS2R.32 R160, SR_CgaSize ;  /* 0x0000000000a07805 */ /* 0x000fca0000008a00 */
[----:B------:R-:W-:-:S05]  /*0dd0*/  IMAD R160, R160, -0xa0, RZ ;  /* 0xffffff60a0a07824 */ /* 0x000fca00078e02ff */
[----:B------:R-:W-:-:S14]  /*0de0*/  R2UR UR5, R160 ;  /* 0x00000000a00572ca */ /* 0x000fdc00000e0000 */
[----:B------:R-:W2:Y:S01]  /*0df0*/  LDCU UR5, c[0x0][UR5+0x2b0] ;  /* 0x00005600050577ac */ /* 0x000ea20008000800 */
[----:B------:R-:W-:-:S05]  /*0e00*/  CS2R.32 R160, SR_CgaSize ;  /* 0x0000000000a07805 */ /* 0x000fca0000008a00 */
[----:B------:R-:W-:-:S05]  /*0e10*/  IMAD R160, R160, -0xa0, RZ ;  /* 0xffffff60a0a07824 */ /* 0x000fca00078e02ff */
[----:B------:R-:W-:-:S14]  /*0e20*/  R2UR UR4, R160 ;  /* 0x00000000a00472ca */ /* 0x000fdc00000e0000 */
[----:B------:R-:W3:Y:S01]  /*0e30*/  LDCU UR4, c[0x0][UR4+0x2b4] ;  /* 0x00005680040477ac */ /* 0x000ee20008000800 */
[----:B------:R-:W4:Y:S01]  /*0e40*/  S2UR UR8, SR_CTAID.Y ;  /* 0x00000000000879c3 */ /* 0x000f220000002600 */
[----:B------:R-:W-:-:S05]  /*0e50*/  CS2R.32 R160, SR_CgaSize ;  /* 0x0000000000a07805 */ /* 0x000fca0000008a00 */
[----:B------:R-:W-:-:S05]  /*0e60*/  IMAD R160, R160, -0xa0, RZ ;  /* 0xffffff60a0a07824 */ /* 0x000fca00078e02ff */
[----:B------:R-:W-:-:S14]  /*0e70*/  R2UR UR9, R160 ;  /* 0x00000000a00972ca */ /* 0x000fdc00000e0000 */
[----:B------:R-:W3:Y:S01]  /*0e80*/  LDCU UR9, c[0x0][UR9+0x2a0] ;  /* 0x00005400090977ac */ /* 0x000ee20008000800 */
[----:B------:R-:W4:Y:S01]  /*0e90*/  LDCU UR21, c[0x0][0xb24] ;  /* 0x00016480ff1577ac */ /* 0x000f220008000800 */
[----:B------:R-:W3:Y:S01]  /*0ea0*/  S2UR UR10, SR_CgaCtaId ;  /* 0x00000000000a79c3 */ /* 0x000ee20000008800 */
[----:B------:R-:W-:-:S05]  /*0eb0*/  CS2R.32 R160, SR_CgaSize ;  /* 0x0000000000a07805 */ /* 0x000fca0000008a00 */
[----:B------:R-:W-:-:S05]  /*0ec0*/  IMAD R160, R160, -0xa0, RZ ;  /* 0xffffff60a0a07824 */ /* 0x000fca00078e02ff */
[----:B------:R-:W-:-:S14]  /*0ed0*/  R2UR UR59, R160 ;  /* 0x00000000a03b72ca */ /* 0x000fdc00000e0000 */
[----:B------:R-:W3:Y:S01]  /*0ee0*/  LDCU UR59, c[0x0][UR59+0x2a4] ;  /* 0x000054803b3b77ac */ /* 0x000ee20008000800 */
[----:B------:R-:W3:Y:S01]  /*0ef0*/  LDCU UR42, c[0x0][0xb24] ;  /* 0x00016480ff2a77ac */ /* 0x000ee20008000800 */
[----:B-1----:R-:W-:Y:S01]  /*0f00*/  I2FP.F32.U32 R3, UR7 ;  /* 0x0000000700037c45 */ /* 0x002fe20008201000 */
[----:B------:R-:W1:Y:S01]  /*0f10*/  S2UR UR36, SR_CTAID.Z ;  /* 0x00000000002479c3 */ /* 0x000e620000002700 */
[----:B------:R-:W1:Y:S03]  /*0f20*/  LDCU UR27, c[0x0][0xb30] ;  /* 0x00016600ff1b77ac */ /* 0x000e660008000800 */
[----:B--2---:R-:W-:Y:S01]  /*0f30*/  FMUL R3, R3, UR5 ;  /* 0x0000000503037c20 */ /* 0x004fe20008400000 */
[----:B------:R-:W-:Y:S01]  /*0f40*/  UMOV UR16, UR7 ;  /* 0x0000000700107c82 */ /* 0x000fe20008000000 */
[----:B----4-:R-:W-:Y:S01]  /*0f50*/  UISETP.GE.AND UP2, UPT, UR21, 0x1, UPT ;  /* 0x000000011500788c */ /* 0x010fe2000bf46270 */
[----:B------:R-:W-:Y:S01]  /*0f60*/  I2FP.F32.U32 R2, UR8 ;  /* 0x0000000800027c45 */ /* 0x000fe20008201000 */
[----:B------:R-:W-:-:S02]  /*0f70*/  UMOV UR20, UR8 ;  /* 0x0000000800147c82 */ /* 0x000fc40008000000 */
[----:B------:R-:W2:Y:S02]  /*0f80*/  F2I.U32.TRUNC.NTZ R3, R3 ;  /* 0x0000000300037305 */ /* 0x000ea4000020f000 */
[----:B---3--:R-:W-:Y:S01]  /*0f90*/  FMUL R2, R2, UR4 ;  /* 0x0000000402027c20 */ /* 0x008fe20008400000 */
[----:B------:R-:W-:-:S05]  /*0fa0*/  USHF.L.U32 UR28, UR10, 0xb, URZ ;  /* 0x0000000b0a1c7899 */ /* 0x000fca00080006ff */
[----:B------:R-:W3:Y:S01]  /*0fb0*/  F2I.U32.TRUNC.NTZ R2, R2 ;  /* 0x0000000200027305 */ /* 0x000ee2000020f000 */
[----:B--2---:R-:W-:Y:S02]  /*0fc0*/  R2UR UR4, R3 ;  /* 0x00000000030472ca */ /* 0x004fe400000e0000 */
[----:B---3--:R-:W-:Y:S02]  /*0fd0*/  R2UR UR6, R2 ;  /* 0x00000000020672ca */ /* 0x008fe400000e0000 */
[----:B------:R-:W-:-:S09]  /*0fe0*/  PRMT R2, RZ, 0x7610, R2 ;  /* 0x00007610ff027816 */ /* 0x000fd20000000002 */
[----:B------:R-:W-:-:S04]  /*0ff0*/  UIADD3 UR5, UPT, UPT, -UR4, URZ, URZ ;  /* 0x000000ff04057290 */ /* 0x000fc8000fffe1ff */
[----:B------:R-:W-:Y:S02]  /*1000*/  UIMAD UR5, UR9, UR5, UR7 ;  /* 0x00000005090572a4 */ /* 0x000fe4000f8e0207 */
[----:B------:R-:W-:-:S04]  /*1010*/  UIADD3 UR4, UPT, UPT, -UR6, URZ, URZ ;  /* 0x000000ff06047290 */ /* 0x000fc8000fffe1ff */
[----:B------:R-:W-:Y:S01]  /*1020*/  IMAD.U32 R160, RZ, RZ, UR5 ;  /* 0x00000005ffa07e24 */ /* 0x000fe2000f8e00ff */
[----:B------:R-:W-:Y:S01]  /*1030*/  UIMAD UR59, UR59, UR4, UR8 ;  /* 0x000000043b3b72a4 */ /* 0x000fe2000f8e0208 */
[----:B-1----:R-:W-:Y:S11]  /*1040*/  BRA.U UP4, `(.L_x_17) ;  /* 0x00000001047c7547 */ /* 0x002ff6000b800000 */
[----:B------:R-:W-:Y:S01]  /*1050*/  UISETP.NE.AND UP0, UPT, UR59, 0x1, UPT ;  /* 0x000000013b00788c */ /* 0x000fe2000bf05270 */
[----:B------:R-:W-:Y:S01]  /*1060*/  R2UR UR8, R160 ;  /* 0x00000000a00872ca */ /* 0x000fe200000e0000 */
[----:B------:R-:W-:Y:S02]  /*1070*/  UISETP.NE.AND UP1, UPT, UR59, 0x2, UPT ;  /* 0x000000023b00788c */ /* 0x000fe4000bf25270 */
[----:B------:R-:W-:Y:S02]  /*1080*/  USEL UR5, URZ, 0x2, UP0 ;  /* 0x00000002ff057887 */ /* 0x000fe40008000000 */
[----:B------:R-:W-:Y:S02]  /*1090*/  UISETP.NE.AND UP0, UPT, UR59, 0x3, UPT ;  /* 0x000000033b00788c */ /* 0x000fe4000bf05270 */
[----:B------:R-:W-:Y:S02]  /*10a0*/  USEL UR4, URZ, 0x4, UP1 ;  /* 0x00000004ff047887 */ /* 0x000fe40008800000 */
[----:B------:R-:W-:-:S02]  /*10b0*/  UISETP.NE.AND UP1, UPT, UR59, 0x4, UPT ;  /* 0x000000043b00788c */ /* 0x000fc4000bf25270 */
[----:B------:R-:W-:Y:S02]  /*10c0*/  USEL UR7, URZ, 0x8, UP0 ;  /* 0x00000008ff077887 */ /* 0x000fe40008000000 */
[----:B------:R-:W-:Y:S02]  /*10d0*/  UISETP.NE.AND UP0, UPT, UR59, 0x5, UPT ;  /* 0x000000053b00788c */ /* 0x000fe4000bf05270 */
[----:B------:R-:W-:Y:S02]  /*10e0*/  USEL UR6, URZ, 0x10, UP1 ;  /* 0x00000010ff067887 */ /* 0x000fe40008800000 */
[----:B------:R-:W-:Y:S02]  /*10f0*/  UISETP.NE.AND UP1, UPT, UR59, 0x6, UPT ;  /* 0x000000063b00788c */ /* 0x000fe4000bf25270 */
[----:B------:R-:W-:Y:S02]  /*1100*/  USEL UR11, URZ, 0x20, UP0 ;  /* 0x00000020ff0b7887 */ /* 0x000fe40008000000 */
[----:B------:R-:W-:-:S02]  /*1110*/  UISETP.NE.AND UP0, UPT, UR59, 0x7, UPT ;  /* 0x000000073b00788c */ /* 0x000fc4000bf05270 */
[----:B------:R-:W-:Y:S02]  /*1120*/  USEL UR12, URZ, 0x40, UP1 ;  /* 0x00000040ff0c7887 */ /* 0x000fe40008800000 */
[----:B------:R-:W-:Y:S02]  /*1130*/  UISETP.NE.AND UP1, UPT, UR59, URZ, UPT ;  /* 0x000000ff3b00728c */ /* 0x000fe4000bf25270 */
[----:B------:R-:W-:Y:S02]  /*1140*/  USEL UR13, URZ, 0x80, UP0 ;  /* 0x00000080ff0d7887 */ /* 0x000fe40008000000 */
[----:B------:R-:W-:Y:S02]  /*1150*/  UISETP.NE.AND UP0, UPT, UR8, URZ, UPT ;  /* 0x000000ff0800728c */ /* 0x000fe4000bf05270 */
[----:B------:R-:W-:Y:S02]  /*1160*/  UISETP.EQ.OR UP1, UPT, UR8, URZ, !UP1 ;  /* 0x000000ff0800728c */ /* 0x000fe4000cf22670 */
[----:B------:R-:W-:-:S02]  /*1170*/  USEL UR9, UR5, 0x2, UP0 ;  /* 0x0000000205097887 */ /* 0x000fc40008000000 */
[----:B------:R-:W-:Y:S02]  /*1180*/  USEL UR4, UR4, 0x4, UP0 ;  /* 0x0000000404047887 */ /* 0x000fe40008000000 */
[----:B------:R-:W-:Y:S02]  /*1190*/  USEL UR5, URZ, 0x1, !UP1 ;  /* 0x00000001ff057887 */ /* 0x000fe4000c800000 */
[----:B------:R-:W-:Y:S02]  /*11a0*/  USEL UR10, UR7, 0x8, UP0 ;  /* 0x00000008070a7887 */ /* 0x000fe40008000000 */
[----:B------:R-:W-:Y:S02]  /*11b0*/  USEL UR8, UR6, 0x10, UP0 ;  /* 0x0000001006087887 */ /* 0x000fe40008000000 */
[----:B------:R-:W-:Y:S02]  /*11c0*/  UIADD3 UR4, UPT, UPT, UR4, UR9, UR5 ;  /* 0x0000000904047290 */ /* 0x000fe4000fffe005 */
[----:B------:R-:W-:-:S02]  /*11d0*/  USEL UR7, UR11, 0x20, UP0 ;  /* 0x000000200b077887 */ /* 0x000fc40008000000 */
[----:B------:R-:W-:Y:S02]  /*11e0*/  USEL UR6, UR12, 0x40, UP0 ;  /* 0x000000400c067887 */ /* 0x000fe40008000000 */
[----:B------:R-:W-:Y:S02]  /*11f0*/  UIADD3 UR4, UPT, UPT, UR8, UR10, UR4 ;  /* 0x0000000a08047290 */ /* 0x000fe4000fffe004 */
[----:B------:R-:W-:Y:S02]  /*1200*/  USEL UR5, UR13, 0x80, UP0 ;  /* 0x000000800d057887 */ /* 0x000fe40008000000 */
[----:B------:R-:W-:-:S04]  /*1210*/  UIADD3 UR4, UPT, UPT, UR6, UR7, UR4 ;  /* 0x0000000706047290 */ /* 0x000fc8000fffe004 */
[----:B------:R-:W-:-:S06]  /*1220*/  UIADD3 UR4, UPT, UPT, UR4, UR5, URZ ;  /* 0x0000000504047290 */ /* 0x000fcc000fffe0ff */
[----:B------:R-:W-:Y:S02]  /*1230*/  MOV R2, UR4 ;  /* 0x0000000400027c02 */ /* 0x000fe40008000f00 */
.L_x_17:
[----:B------:R-:W-:Y:S05]  /*1240*/  BRA.U !UP2, `(.L_x_18) ;  /* 0x000000010ad47547 */ /* 0x000fea000b800000 */
[----:B------:R-:W1:Y:S01]  /*1250*/  LDCU.128 UR12, c[0x0][0xb10] ;  /* 0x00016200ff0c77ac */ /* 0x000e620008000c00 */
[----:B------:R-:W2:Y:S01]  /*1260*/  LDCU UR6, c[0x0][0x370] ;  /* 0x00006e00ff0677ac */ /* 0x000ea20008000800 */
[----:B------:R-:W3:Y:S01]  /*1270*/  LDCU UR5, c[0x0][0x374] ;  /* 0x00006e80ff0577ac */ /* 0x000ee20008000800 */
[----:B------:R-:W4:Y:S01]  /*1280*/  LDCU UR26, c[0x0][0xb0c] ;  /* 0x00016180ff1a77ac */ /* 0x000f220008000800 */
[----:B------:R-:W4:Y:S01]  /*1290*/  LDCU UR4, c[0x0][0xb20] ;  /* 0x00016400ff0477ac */ /* 0x000f220008000800 */
[----:B------:R-:W4:Y:S01]  /*12a0*/  LDCU.64 UR8, c[0x0][0xb28] ;  /* 0x00016500ff0877ac */ /* 0x000f220008000a00 */
[----:B-1----:R-:W-:Y:S02]  /*12b0*/  UISETP.NE.AND UP0, UPT, UR14, 0x1, UPT ;  /* 0x000000010e00788c */ /* 0x002fe4000bf05270 */
[----:B---3--:R-:W-:Y:S02]  /*12c0*/  UIMAD.WIDE.U32 UR10, UR5, UR15, URZ ;  /* 0x0000000f050a72a5 */ /* 0x008fe4000f8e00ff */
[----:B--2---:R-:W-:-:S02]  /*12d0*/  UIMAD.WIDE.U32 UR22, UR6, UR12, URZ ;  /* 0x0000000c061672a5 */ /* 0x004fc4000f8e00ff */
[----:B----4-:R-:W-:Y:S02]  /*12e0*/  UISETP.NE.AND UP1, UPT, UR26, 0x1, UPT ;  /* 0x000000011a00788c */ /* 0x010fe4000bf25270 */
[----:B------:R-:W-:Y:S01]  /*12f0*/  UISETP.NE.AND UP2, UPT, UR21, 0x1, UPT ;  /* 0x000000011500788c */ /* 0x000fe2000bf45270 */
[----:B------:R-:W-:Y:S02]  /*1300*/  UMOV UR10, UR11 ;  /* 0x0000000b000a7c82 */ /* 0x000fe40008000000 */
[----:B------:R-:W-:Y:S01]  /*1310*/  UMOV UR22, UR23 ;  /* 0x0000001700167c82 */ /* 0x000fe20008000000 */
[----:B------:R-:W-:Y:S02]  /*1320*/  @UP0 USHF.R.U32.HI UR5, URZ, UR4, UR10 ;  /* 0x00000004ff050299 */ /* 0x000fe4000801160a */
[----:B------:R-:W-:Y:S02]  /*1330*/  UIMAD.WIDE.U32 UR24, UR20, UR15, URZ ;  /* 0x0000000f141872a5 */ /* 0x000fe4000f8e00ff */
[----:B------:R-:W-:-:S02]  /*1340*/  UIMAD.WIDE.U32 UR10, UR5, UR8, URZ ;  /* 0x00000008050a72a5 */ /* 0x000fc4000f8e00ff */
[----:B------:R-:W-:Y:S02]  /*1350*/  @UP1 USHF.R.U32.HI UR6, URZ, UR13, UR22 ;  /* 0x0000000dff061299 */ /* 0x000fe40008011616 */
[----:B------:R-:W-:Y:S02]  /*1360*/  UIMAD.WIDE.U32 UR18, UR16, UR12, URZ ;  /* 0x0000000c101272a5 */ /* 0x000fe4000f8e00ff */
[----:B------:R-:W-:Y:S01]  /*1370*/  UIMAD.WIDE.U32 UR22, UR6, UR8, URZ ;  /* 0x00000008061672a5 */ /* 0x000fe2000f8e00ff */
[----:B------:R-:W-:Y:S01]  /*1380*/  UMOV UR24, UR25 ;  /* 0x0000001900187c82 */ /* 0x000fe20008000000 */
[----:B------:R-:W-:Y:S01]  /*1390*/  UMOV UR10, UR11 ;  /* 0x0000000b000a7c82 */ /* 0x000fe20008000000 */
[----:B------:R-:W-:Y:S02]  /*13a0*/  USHF.R.U32.HI UR24, URZ, UR4, UR24 ;  /* 0x00000004ff187299 */ /* 0x000fe40008011618 */
[----:B------:R-:W-:Y:S02]  /*13b0*/  @UP2 USHF.R.U32.HI UR5, URZ, UR9, UR10 ;  /* 0x00000009ff052299 */ /* 0x000fe4000801160a */
[----:B------:R-:W-:Y:S01]  /*13c0*/  UMOV UR7, UR23 ;  /* 0x0000001700077c82 */ /* 0x000fe20008000000 */
[----:B------:R-:W-:Y:S01]  /*13d0*/  UMOV UR18, UR19 ;  /* 0x0000001300127c82 */ /* 0x000fe20008000000 */
[----:B------:R-:W-:-:S02]  /*13e0*/  @UP2 USHF.R.U32.HI UR6, URZ, UR9, UR7 ;  /* 0x00000009ff062299 */ /* 0x000fc40008011607 */
[----:B------:R-:W-:Y:S02]  /*13f0*/  USHF.R.U32.HI UR18, URZ, UR13, UR18 ;  /* 0x0000000dff127299 */ /* 0x000fe40008011612 */
[----:B------:R-:W-:Y:S02]  /*1400*/  USEL UR4, UR20, UR24, !UP0 ;  /* 0x0000001814047287 */ /* 0x000fe4000c000000 */
[----:B------:R-:W-:Y:S02]  /*1410*/  UIMAD UR7, UR5, UR21, URZ ;  /* 0x00000015050772a4 */ /* 0x000fe4000f8e02ff */
[----:B------:R-:W-:Y:S02]  /*1420*/  USEL UR5, UR16, UR18, !UP1 ;  /* 0x0000001210057287 */ /* 0x000fe4000c800000 */
[----:B------:R-:W-:Y:S02]  /*1430*/  UIMAD UR12, UR6, UR21, URZ ;  /* 0x00000015060c72a4 */ /* 0x000fe4000f8e02ff */
[----:B------:R-:W-:-:S02]  /*1440*/  UISETP.GE.AND UP0, UPT, UR4, UR7, UPT ;  /* 0x000000070400728c */ /* 0x000fc4000bf06270 */
[----:B------:R-:W-:Y:S02]  /*1450*/  UIMAD.WIDE.U32 UR10, UR4, UR8, URZ ;  /* 0x00000008040a72a5 */ /* 0x000fe4000f8e00ff */
[----:B------:R-:W-:Y:S02]  /*1460*/  UISETP.GE.OR UP0, UPT, UR5, UR12, UP0 ;  /* 0x0000000c0500728c */ /* 0x000fe40008706670 */
[----:B------:R-:W-:Y:S02]  /*1470*/  UIMAD.WIDE.U32 UR12, UR5, UR8, URZ ;  /* 0x00000008050c72a5 */ /* 0x000fe4000f8e00ff */
[----:B------:R-:W-:Y:S01]  /*1480*/  UIADD3 UR10, UPT, UPT, -UR4, URZ, URZ ;  /* 0x000000ff040a7290 */ /* 0x000fe2000fffe1ff */
[----:B------:R-:W-:Y:S01]  /*1490*/  UMOV UR8, UR11 ;  /* 0x0000000b00087c82 */ /* 0x000fe20008000000 */
[----:B------:R-:W-:Y:S02]  /*14a0*/  UIADD3 UR11, UPT, UPT, -UR5, URZ, URZ ;  /* 0x000000ff050b7290 */ /* 0x000fe4000fffe1ff */
[----:B------:R-:W-:-:S03]  /*14b0*/  USHF.R.U32.HI UR8, URZ, UR9, UR8 ;  /* 0x00000009ff087299 */ /* 0x000fc60008011608 */
[----:B------:R-:W-:Y:S01]  /*14c0*/  @!UP0 UMOV UR7, UR13 ;  /* 0x0000000d00078c82 */ /* 0x000fe20008000000 */
[----:B------:R-:W-:Y:S02]  /*14d0*/  UIMAD UR20, UR14, UR10, UR20 ;  /* 0x0000000a0e1472a4 */ /* 0x000fe4000f8e0214 */
[----:B------:R-:W-:Y:S02]  /*14e0*/  USEL UR8, UR4, UR8, !UP2 ;  /* 0x0000000804087287 */ /* 0x000fe4000d000000 */
[----:B------:R-:W-:Y:S02]  /*14f0*/  @!UP0 USHF.R.U32.HI UR7, URZ, UR9, UR7 ;  /* 0x00000009ff078299 */ /* 0x000fe40008011607 */
[----:B------:R-:W-:Y:S02]  /*1500*/  UIADD3 UR9, UPT, UPT, -UR8, URZ, URZ ;  /* 0x000000ff08097290 */ /* 0x000fe4000fffe1ff */
[----:B------:R-:W-:Y:S02]  /*1510*/  @!UP0 USEL UR7, UR5, UR7, !UP2 ;  /* 0x0000000705078287 */ /* 0x000fe4000d000000 */
[----:B------:R-:W-:-:S02]  /*1520*/  UIMAD UR9, UR21, UR9, UR4 ;  /* 0x00000009150972a4 */ /* 0x000fc4000f8e0204 */
[----:B------:R-:W-:Y:S02]  /*1530*/  @!UP0 UIADD3 UR8, UPT, UPT, UR8, -UR7, URZ ;  /* 0x8000000708088290 */ /* 0x000fe4000fffe0ff */
[----:B------:R-:W-:Y:S02]  /*1540*/  @!UP0 UIMAD UR6, UR9, UR6, UR7 ;  /* 0x00000006090682a4 */ /* 0x000fe4000f8e0207 */
[----:B------:R-:W-:Y:S02]  /*1550*/  @!UP0 UIMAD UR4, UR8, UR21, UR5 ;  /* 0x00000015080482a4 */ /* 0x000fe4000f8e0205 */
[----:B------:R-:W-:Y:S02]  /*1560*/  UIMAD UR16, UR26, UR11, UR16 ;  /* 0x0000000b1a1072a4 */ /* 0x000fe4000f8e0210 */
[----:B------:R-:W-:Y:S01]  /*1570*/  UIMAD UR20, UR4, UR14, UR20 ;  /* 0x0000000e041472a4 */ /* 0x000fe2000f8e0214 */
[----:B------:R-:W-:Y:S02]  /*1580*/  @!UP0 UMOV UR5, UR6 ;  /* 0x0000000600058c82 */ /* 0x000fe40008000000 */
[----:B------:R-:W-:-:S12]  /*1590*/  UIMAD UR16, UR5, UR26, UR16 ;  /* 0x0000001a051072a4 */ /* 0x000fd8000f8e0210 */
.L_x_18:
[----:B------:R-:W-:Y:S02]  /*15a0*/  UISETP.NE.AND UP1, UPT, UR27, 0x1, UPT ;  /* 0x000000011b00788c */ /* 0x000fe4000bf25270 */
[----:B------:R-:W-:Y:S02]  /*15b0*/  UISETP.NE.AND UP0, UPT, UR17, 0x2, UPT ;  /* 0x000000021100788c */ /* 0x000fe4000bf05270 */
[----:B------:R-:W-:-:S05]  /*15c0*/  ULOP3.LUT UR28, UR28, 0x3800, URZ, 0xc0, !UPT ;  /* 0x000038001c1c7892 */ /* 0x000fca000f8ec0ff */
[----:B------:R-:W-:Y:S07]  /*15d0*/  BRA.U UP1, `(.L_x_19) ;  /* 0x0000000101447547 */ /* 0x000fee000b800000 */
[----:B------:R-:W1:Y:S01]  /*15e0*/  LDCU.128 UR8, c[0x0][0xb10] ;  /* 0x00016200ff0877ac */ /* 0x000e620008000c00 */
[----:B------:R-:W2:Y:S01]  /*15f0*/  LDCU UR12, c[0x0][0xb0c] ;  /* 0x00016180ff0c77ac */ /* 0x000ea20008000800 */
[----:B------:R-:W3:Y:S01]  /*1600*/  LDCU UR13, c[0x0][0xb20] ;  /* 0x00016400ff0d77ac */ /* 0x000ee20008000800 */
[----:B-1----:R-:W-:Y:S02]  /*1610*/  UIMAD.WIDE.U32 UR6, UR16, UR8, URZ ;  /* 0x00000008100672a5 */ /* 0x002fe4000f8e00ff */
[----:B------:R-:W-:Y:S02]  /*1620*/  UIMAD.WIDE.U32 UR4, UR20, UR11, URZ ;  /* 0x0000000b140472a5 */ /* 0x000fe4000f8e00ff */
[----:B--2---:R-:W-:Y:S02]  /*1630*/  UISETP.NE.AND UP2, UPT, UR12, 0x1, UPT ;  /* 0x000000010c00788c */ /* 0x004fe4000bf45270 */
[----:B------:R-:W-:Y:S01]  /*1640*/  UISETP.NE.AND UP1, UPT, UR10, 0x1, UPT ;  /* 0x000000010a00788c */ /* 0x000fe2000bf25270 */
[----:B------:R-:W-:-:S02]  /*1650*/  UMOV UR6, UR7 ;  /* 0x0000000700067c82 */ /* 0x000fc40008000000 */
[----:B------:R-:W-:Y:S01]  /*1660*/  UMOV UR4, UR5 ;  /* 0x0000000500047c82 */ /* 0x000fe20008000000 */
[----:B------:R-:W-:Y:S02]  /*1670*/  USHF.R.U32.HI UR6, URZ, UR9, UR6 ;  /* 0x00000009ff067299 */ /* 0x000fe40008011606 */
[----:B---3--:R-:W-:Y:S02]  /*1680*/  USHF.R.U32.HI UR4, URZ, UR13, UR4 ;  /* 0x0000000dff047299 */ /* 0x008fe40008011604 */
[----:B------:R-:W-:Y:S02]  /*1690*/  USEL UR5, UR16, UR6, !UP2 ;  /* 0x0000000610057287 */ /* 0x000fe4000d000000 */
[----:B------:R-:W-:-:S04]  /*16a0*/  USEL UR4, UR20, UR4, !UP1 ;  /* 0x0000000414047287 */ /* 0x000fc8000c800000 */
[----:B------:R-:W-:Y:S02]  /*16b0*/  UIADD3 UR6, UPT, UPT, UR5, -UR4, URZ ;  /* 0x8000000405067290 */ /* 0x000fe4000fffe0ff */
[----:B------:R-:W-:Y:S02]  /*16c0*/  UIADD3 UR4, UPT, UPT, -UR5, UR4, URZ ;  /* 0x0000000405047290 */ /* 0x000fe4000fffe1ff */
[----:B------:R-:W-:Y:S02]  /*16d0*/  UIMAD UR20, UR6, UR10, UR20 ;  /* 0x0000000a061472a4 */ /* 0x000fe4000f8e0214 */
[----:B------:R-:W-:-:S12]  /*16e0*/  UIMAD UR16, UR4, UR12, UR16 ;  /* 0x0000000c041072a4 */ /* 0x000fd8000f8e0210 */
.L_x_19:
[----:B------:R-:W-:Y:S05]  /*16f0*/  BRA.U !UP5, `(.L_x_20) ;  /* 0x000000010d0c7547 */ /* 0x000fea000b800000 */
[----:B------:R-:W-:Y:S01]  /*1700*/  UCGABAR_WAIT ;  /* 0x0000000000007dc7 */ /* 0x000fe20008000000 */
[----:B------:R-:W-:Y:S01]  /*1710*/  CCTL.IVALL ;  /* 0x00000000ff00798f */ /* 0x000fe20002000000 */
[----:B------:R-:W-:Y:S05]  /*1720*/  BRA `(.L_x_21) ;  /* 0x0000000000047947 */ /* 0x000fea0003800000 */
.L_x_20:
[----:B------:R-:W-:Y:S06]  /*1730*/  BAR.SYNC.DEFER_BLOCKING 0x0 ;  /* 0x0000000000007b1d */ /* 0x000fec0000010000 */
.L_x_21:
[----:B------:R-:W-:Y:S05]  /*1740*/  BRA.U UP0, `(.L_x_22) ;  /* 0x0000001100947547 */ /* 0x000fea000b800000 */
[----:B------:R-:W1:Y:S01]  /*1750*/  LDCU UR6, c[0x0][0x38c] ;  /* 0x00007180ff0677ac */ /* 0x000e620008000800 */
[----:B------:R-:W2:Y:S01]  /*1760*/  S2UR UR8, SR_CgaCtaId ;  /* 0x00000000000879c3 */ /* 0x000ea20000008800 */
[----:B------:R-:W-:Y:S01]  /*1770*/  PLOP3.LUT P1, PT, PT, PT, UP3, 0x80, 0x8 ;  /* 0x000000000008781c */ /* 0x000fe20003f2f038 */
[----:B------:R-:W-:Y:S01]  /*1780*/  IMAD.MOV.U32 R12, RZ, RZ, 0x1 ;  /* 0x00000001ff0c7424 */ /* 0x000fe200078e00ff */
[----:B------:R-:W-:Y:S01]  /*1790*/  UMOV UR7, 0x400 ;  /* 0x0000040000077882 */ /* 0x000fe20000000000 */
[----:B------:R-:W-:Y:S01]  /*17a0*/  UISETP.NE.AND UP1, UPT, UR17, URZ, UPT ;  /* 0x000000ff1100728c */ /* 0x000fe2000bf25270 */
[----:B------:R-:W-:Y:S02]  /*17b0*/  ISETP.EQ.OR P2, PT, R0, RZ, P3 ;  /* 0x000000ff0000720c */ /* 0x000fe40001f42670 */
[----:B------:R-:W-:Y:S02]  /*17c0*/  CS2R R10, SRZ ;  /* 0x00000000000a7805 */ /* 0x000fe4000001ff00 */
[----:B------:R-:W-:Y:S01]  /*17d0*/  PLOP3.LUT P1, PT, P1, PT, PT, 0x8, 0x80 ;  /* 0x000000000080781c */ /* 0x000fe20000f2e170 */
[----:B------:R-:W-:Y:S01]  /*17e0*/  IMAD.MOV.U32 R9, RZ, RZ, RZ ;  /* 0x000000ffff097224 */ /* 0x000fe200078e00ff */
[----:B------:R-:W3:Y:S01]  /*17f0*/  LDCU UR40, c[0x0][0x370] ;  /* 0x00006e00ff2877ac */ /* 0x000ee20008000800 */
[----:B------:R-:W-:Y:S01]  /*1800*/  IMAD.MOV.U32 R8, RZ, RZ, 0x1 ;  /* 0x00000001ff087424 */ /* 0x000fe200078e00ff */
[----:B------:R-:W4:Y:S01]  /*1810*/  LDCU.64 UR26, c[0x0][0x348] ;  /* 0x00006900ff1a77ac */ /* 0x000f220008000a00 */
[----:B-1----:R-:W-:-:S02]  /*1820*/  UIADD3 UR5, UPT, UPT, UR6, 0x7f, URZ ;  /* 0x0000007f06057890 */ /* 0x002fc4000fffe0ff */
[----:B------:R-:W-:Y:S02]  /*1830*/  USHF.R.U32.HI UR45, URZ, 0x7, UR28 ;  /* 0x00000007ff2d7899 */ /* 0x000fe4000801161c */
[----:B------:R-:W-:Y:S02]  /*1840*/  USHF.R.S32.HI UR4, URZ, 0x1f, UR5 ;  /* 0x0000001fff047899 */ /* 0x000fe40008011405 */
[----:B------:R-:W-:Y:S02]  /*1850*/  UIADD3 UR46, UPT, UPT, UR6, 0xfe, URZ ;  /* 0x000000fe062e7890 */ /* 0x000fe4000fffe0ff */
[----:B------:R-:W-:Y:S02]  /*1860*/  ULEA.HI UR4, UR4, UR5, URZ, 0x7 ;  /* 0x0000000504047291 */ /* 0x000fe4000f8f38ff */
[----:B--2---:R-:W-:Y:S02]  /*1870*/  ULEA UR7, UR8, UR7, 0x18 ;  /* 0x0000000708077291 */ /* 0x004fe4000f8ec0ff */
[----:B------:R-:W-:-:S02]  /*1880*/  USHF.R.S32.HI UR43, URZ, 0x7, UR4 ;  /* 0x00000007ff2b7899 */ /* 0x000fc40008011404 */
[----:B------:R-:W-:Y:S02]  /*1890*/  UIADD3 UR4, UPT, UPT, UR6, -0x1, URZ ;  /* 0xffffffff06047890 */ /* 0x000fe4000fffe0ff */
[----:B------:R-:W-:Y:S02]  /*18a0*/  UISETP.LT.U32.AND UP0, UPT, UR43, 0x3, UPT ;  /* 0x000000032b00788c */ /* 0x000fe4000bf01070 */
[----:B------:R-:W-:Y:S02]  /*18b0*/  UISETP.GE.U32.AND UP2, UPT, UR4, -0xff, UPT ;  /* 0xffffff010400788c */ /* 0x000fe4000bf46070 */
[----:B------:R-:W-:Y:S01]  /*18c0*/  USEL UR41, UR43, 0x3, UP0 ;  /* 0x000000032b297887 */ /* 0x000fe20008000000 */
[----:B------:R-:W1:Y:S03]  /*18d0*/  LDCU UR39, c[0x0][0x374] ;  /* 0x00006e80ff2777ac */ /* 0x000e660008000800 */
[----:B------:R-:W-:-:S02]  /*18e0*/  UIADD3 UR21, UPT, UPT, UR41, -0x1, URZ ;  /* 0xffffffff29157890 */ /* 0x000fc4000fffe0ff */
[----:B------:R-:W-:-:S03]  /*18f0*/  USEL UR24, UR48, 0x2, UP1 ;  /* 0x0000000230187887 */ /* 0x000fc60008800000 */
[----:B------:R-:W-:Y:S02]  /*1900*/  @UP2 UIADD3 UR21, UPT, UPT, UR41, URZ, URZ ;  /* 0x000000ff29152290 */ /* 0x000fe4000fffe0ff */
[----:B------:R-:W-:Y:S02]  /*1910*/  UIADD3 UR29, UPT, UPT, UR7, 0xc400, UR28 ;  /* 0x0000c400071d7890 */ /* 0x000fe4000fffe01c */
[----:B------:R-:W-:Y:S02]  /*1920*/  UIADD3 UR44, UPT, UPT, UR43, -UR41, URZ ;  /* 0x800000292b2c7290 */ /* 0x000fe4000fffe0ff */
[----:B------:R-:W-:Y:S01]  /*1930*/  UIADD3 UR21, UPT, UPT, UR21, 0x1, URZ ;  /* 0x0000000115157890 */ /* 0x000fe2000fffe0ff */
[----:B---34-:R-:W-:-:S11]  /*1940*/  UMOV UR5, URZ ;  /* 0x000000ff00057c82 */ /* 0x018fd60008000000 */
.L_x_42:
[----:B------:R-:W2:Y:S02]  /*1950*/  S2UR UR4, SR_CgaCtaId ;  /* 0x00000000000479c3 */ /* 0x000ea40000008800 */
[----:B--2---:R-:W-:-:S09]  /*1960*/  UISETP.NE.AND UP0, UPT, UR4, URZ, UPT ;  /* 0x000000ff0400728c */ /* 0x004fd2000bf05270 */
[----:B-1----:R-:W-:Y:S05]  /*1970*/  BRA.U UP0, `(.L_x_23) ;  /* 0x0000000100287547 */ /* 0x002fea000b800000 */
[----:B------:R-:W-:Y:S02]  /*1980*/  LEA R0, R9, UR7, 0x3 ;  /* 0x0000000709007c11 */ /* 0x000fe4000f8e18ff */
[----:B------:R-:W-:-:S04]  /*1990*/  SHF.L.U32 R3, R8, 0x1f, RZ ;  /* 0x0000001f08037819 */ /* 0x000fc800000006ff */
[----:B------:R-:W2:Y:S02]  /*19a0*/  SYNCS.PHASECHK.TRANS64.TRYWAIT P0, [R0+URZ+0xd0], R3 ;  /* 0x0000d003000075a7 */ /* 0x000ea400080011ff */
[----:B--2---:R-:W-:Y:S05]  /*19b0*/  @!P0 BRA `(.L_x_24) ;  /* 0x0000009c00708947 */ /* 0x004fea0003800000 */
.L_x_132:
[----:B------:R3:W-:Y:S01]  /*19c0*/  SYNCS.ARRIVE.TRANS64.A1T0 RZ, [R0+URZ+0xc0], RZ ;  /* 0x0000c0ff00ff79a7 */ /* 0x0007e200081000ff */
[----:B------:R-:W-:-:S05]  /*19d0*/  VIADD R9, R9, 0x1 ;  /* 0x0000000109097836 */ /* 0x000fca0000000000 */
[----:B------:R-:W-:-:S04]  /*19e0*/  ISETP.NE.AND P0, PT, R9, 0x2, PT ;  /* 0x000000020900780c */ /* 0x000fc80003f05270 */
[----:B--2---:R-:W-:Y:S02]  /*19f0*/  SEL R3, RZ, 0x1, P0 ;  /* 0x00000001ff037807 */ /* 0x004fe40000000000 */
[----:B------:R-:W-:Y:S02]  /*1a00*/  SEL R9, R9, RZ, P0 ;  /* 0x000000ff09097207 */ /* 0x000fe40000000000 */
[----:B------:R-:W-:-:S07]  /*1a10*/  LOP3.LUT R8, R8, R3, RZ, 0x3c, !PT ;  /* 0x0000000308087212 */ /* 0x000fce00078e3cff */
.L_x_23:
[----:B------:R-:W-:Y:S01]  /*1a20*/  ULEA UR4, UR5, UR7, 0x3 ;  /* 0x0000000705047291 */ /* 0x000fe2000f8e18ff */
[----:B---3--:R-:W-:Y:S01]  /*1a30*/  SHF.L.U32 R0, R12, 0x1f, RZ ;  /* 0x0000001f0c007819 */ /* 0x008fe200000006ff */
[----:B------:R-:W-:Y:S02]  /*1a40*/  UISETP.GE.U32.AND UP0, UPT, UR46, 0xff, UPT ;  /* 0x000000ff2e00788c */ /* 0x000fe4000bf06070 */
[----:B------:R-:W-:Y:S02]  /*1a50*/  USHF.L.U32 UR11, UR20, 0x8, URZ ;  /* 0x00000008140b7899 */ /* 0x000fe400080006ff */
[----:B------:R-:W-:Y:S01]  /*1a60*/  ULEA UR35, UR16, UR45, 0x7 ;  /* 0x0000002d10237291 */ /* 0x000fe2000f8e38ff */
[----:B------:R-:W-:Y:S02]  /*1a70*/  UMOV UR13, URZ ;  /* 0x000000ff000d7c82 */ /* 0x000fe40008000000 */
[----:B------:R2:W3:Y:S02]  /*1a80*/  SYNCS.PHASECHK.TRANS64.TRYWAIT P0, [UR4+0x18], R0 ;  /* 0x00001800ff0075a7 */ /* 0x0004e40008001104 */
[----:B------:R-:W-:Y:S07]  /*1a90*/  BRA.U !UP0, `(.L_x_25) ;  /* 0x0000000108bc7547 */ /* 0x000fee000b800000 */
[----:B------:R-:W-:Y:S01]  /*1aa0*/  UMOV UR6, URZ ;  /* 0x000000ff00067c82 */ /* 0x000fe20008000000 */
[----:B------:R-:W-:-:S05]  /*1ab0*/  UMOV UR4, UR5 ;  /* 0x0000000500047c82 */ /* 0x000fca0008000000 */
.L_x_31:
[----:B------:R-:W-:Y:S01]  /*1ac0*/  ULEA UR33, UR4, UR7, 0x3 ;  /* 0x0000000704217291 */ /* 0x000fe2000f8e18ff */
[----:B---3--:R-:W-:Y:S01]  /*1ad0*/  @!P3 MOV R2, 0xc000 ;  /* 0x0000c0000002b802 */ /* 0x008fe20000000f00 */
[----:B-1-3--:R-:W-:Y:S10]  /*1ae0*/  @P0 BRA `(.L_x_26) ;  /* 0x00000000000c0947 */ /* 0x00aff40003800000 */
[----:B------:R-:W-:-:S04]  /*1af0*/  SHF.L.U32 R3, R12, 0x1f, RZ ;  /* 0x0000001f0c037819 */ /* 0x000fc800000006ff */
[----:B------:R-:W3:Y:S02]  /*1b00*/  SYNCS.PHASECHK.TRANS64.TRYWAIT P0, [UR33+0x18], R3 ;  /* 0x00001803ff0075a7 */ /* 0x000ee40008001121 */
[----:B---3--:R-:W-:Y:S05]  /*1b10*/  @!P0 BRA `(.L_x_27) ;  /* 0x0000009c002c8947 */ /* 0x008fea0003800000 */
.L_x_26:
[----:B------:R3:W-:Y:S01]  /*1b20*/  @!P3 SYNCS.ARRIVE.TRANS64 RZ, [UR33], R2 ;  /* 0x00000002ffffb9a7 */ /* 0x0007e20008000021 */
[----:B------:R-:W-:-:S04]  /*1b30*/  ULOP3.LUT UR5, UR24, 0x2, URZ, 0xfc, !UPT ;  /* 0x0000000218057892 */ /* 0x000fc8000f8efcff */
[----:B------:R-:W-:-:S09]  /*1b40*/  UISETP.NE.AND UP0, UPT, UR5, 0x2, UPT ;  /* 0x000000020500788c */ /* 0x000fd2000bf05270 */
[----:B------:R-:W-:Y:S05]  /*1b50*/  BRA.U UP0, `(.L_x_28) ;  /* 0x0000000100047547 */ /* 0x000fea000b800000 */
[----:B-1----:R-:W-:Y:S05]  /*1b60*/  BPT.TRAP 0x1 ;  /* 0x000000040000795c */ /* 0x002fea0000300000 */
.L_x_28:
[----:B------:R-:W-:Y:S04]  /*1b70*/  BSSY.RECONVERGENT B0, `(.L_x_29) ;  /* 0x0000003000007945 */ /* 0x000fe80003800200 */
[----:B------:R-:W-:Y:S05]  /*1b80*/  @P2 BRA `(.L_x_30) ;  /* 0x0000000000042947 */ /* 0x000fea0003800000 */
[----:B-1----:R-:W-:Y:S05]  /*1b90*/  BPT.TRAP 0x1 ;  /* 0x000000040000795c */ /* 0x002fea0000300000 */
.L_x_30:
[----:B-1----:R-:W-:Y:S05]  /*1ba0*/  BSYNC.RECONVERGENT B0 ;  /* 0x0000000000007941 */ /* 0x002fea0003800200 */
.L_x_29:
[----:B------:R-:W-:Y:S02]  /*1bb0*/  UIADD3 UR5, UPT, UPT, UR4, 0x1, URZ ;  /* 0x0000000104057890 */ /* 0x000fe4000fffe0ff */
[----:B------:R-:W-:Y:S02]  /*1bc0*/  ULEA UR32, UR4, UR28, 0xe ;  /* 0x0000001c04207291 */ /* 0x000fe4000f8e70ff */
[----:B------:R-:W-:Y:S02]  /*1bd0*/  UISETP.NE.AND UP0, UPT, UR5, 0x3, UPT ;  /* 0x000000030500788c */ /* 0x000fe4000bf05270 */
[----:B------:R-:W-:Y:S02]  /*1be0*/  UIADD3 UR16, UP1, UPT, UR26, 0x80, URZ ;  /* 0x000000801a107890 */ /* 0x000fe4000ff3e0ff */
[----:B------:R-:W-:Y:S02]  /*1bf0*/  USEL UR9, URZ, 0x1, UP0 ;  /* 0x00000001ff097887 */ /* 0x000fe40008000000 */
[----:B------:R-:W-:-:S02]  /*1c00*/  USEL UR5, UR5, URZ, UP0 ;  /* 0x000000ff05057287 */ /* 0x000fc40008000000 */
[----:B------:R-:W-:Y:S02]  /*1c10*/  UIADD3 UR14, UP0, UPT, UR26, 0x180, URZ ;  /* 0x000001801a0e7890 */ /* 0x000fe4000ff1e0ff */
[----:B------:R-:W-:Y:S01]  /*1c20*/  ULEA UR8, UR5, UR7, 0x3 ;  /* 0x0000000705087291 */ /* 0x000fe2000f8e18ff */
[----:B------:R-:W-:Y:S01]  /*1c30*/  LOP3.LUT R12, R12, UR9, RZ, 0x3c, !PT ;  /* 0x000000090c0c7c12 */ /* 0x000fe2000f8e3cff */
[----:B------:R-:W-:Y:S02]  /*1c40*/  USHF.L.U32 UR34, UR6, 0x7, URZ ;  /* 0x0000000706227899 */ /* 0x000fe400080006ff */
[----:B------:R-:W-:Y:S01]  /*1c50*/  UIADD3.X UR17, UPT, UPT, URZ, UR27, URZ, UP1, !UPT ;  /* 0x0000001bff117290 */ /* 0x000fe20008ffe4ff */
[----:B--2---:R-:W-:Y:S01]  /*1c60*/  SHF.L.U32 R0, R12, 0x1f, RZ ;  /* 0x0000001f0c007819 */ /* 0x004fe200000006ff */
[----:B------:R-:W-:Y:S02]  /*1c70*/  UIADD3 UR32, UPT, UPT, UR7, 0xc400, UR32 ;  /* 0x0000c40007207890 */ /* 0x000fe4000fffe020 */
[----:B------:R-:W-:Y:S01]  /*1c80*/  UIADD3.X UR15, UPT, UPT, URZ, UR27, URZ, UP0, !UPT ;  /* 0x0000001bff0f7290 */ /* 0x000fe200087fe4ff */
[----:B------:R4:W1:Y:S01]  /*1c90*/  SYNCS.PHASECHK.TRANS64.TRYWAIT P0, [UR8+0x18], R0 ;  /* 0x00001800ff0075a7 */ /* 0x0008620008001108 */
[----:B------:R-:W-:Y:S01]  /*1ca0*/  ULEA UR8, UR4, UR7, 0xf ;  /* 0x0000000704087291 */ /* 0x000fe2000f8e78ff */
[----:B------:R-:W-:Y:S01]  /*1cb0*/  UMOV UR13, 0xff0000 ;  /* 0x00ff0000000d7882 */ /* 0x000fe20000000000 */
[----:B------:R-:W-:-:S02]  /*1cc0*/  UMOV UR18, 0x0 ;  /* 0x0000000000127882 */ /* 0x000fc40000000000 */
[----:B------:R-:W-:Y:S01]  /*1cd0*/  UIADD3 UR8, UPT, UPT, UR8, 0x18400, URZ ;  /* 0x0001840008087890 */ /* 0x000fe2000fffe0ff */
[----:B------:R-:W-:Y:S01]  /*1ce0*/  UMOV UR19, 0x10000000 ;  /* 0x1000000000137882 */ /* 0x000fe20000000000 */
[----:B------:R-:W-:Y:S01]  /*1cf0*/  UMOV UR12, UR36 ;  /* 0x00000024000c7c82 */ /* 0x000fe20008000000 */
[----:B------:R-:W-:Y:S01]  /*1d00*/  UMOV UR9, UR33 ;  /* 0x0000002100097c82 */ /* 0x000fe20008000000 */
[----:B------:R-:W-:Y:S01]  /*1d10*/  UMOV UR10, UR34 ;  /* 0x00000022000a7c82 */ /* 0x000fe20008000000 */
[----:B------:R2:W-:Y:S01]  /*1d20*/  UTMALDG.3D.MULTICAST [UR32], [UR16], UR13, desc[UR18] ;  /* 0x00001220100073b4 */ /* 0x0005e2000801180d */
[----:B------:R-:W-:Y:S01]  /*1d30*/  UIADD3 UR6, UPT, UPT, UR6, 0x1, URZ ;  /* 0x0000000106067890 */ /* 0x000fe2000fffe0ff */
[----:B------:R-:W-:-:S03]  /*1d40*/  UMOV UR4, UR5 ;  /* 0x0000000500047c82 */ /* 0x000fc60008000000 */
[----:B------:R-:W-:Y:S01]  /*1d50*/  UISETP.NE.AND UP0, UPT, UR6, UR21, UPT ;  /* 0x000000150600728c */ /* 0x000fe2000bf05270 */
[----:B------:R4:W-:Y:S01]  /*1d60*/  UTMALDG.3D [UR8], [UR14], desc[UR18] ;  /* 0x000012080e0075b4 */ /* 0x0009e20008011000 */
[----:B--2---:R-:W-:-:S07]  /*1d70*/  UMOV UR13, UR21 ;  /* 0x00000015000d7c82 */ /* 0x004fce0008000000 */
[----:B----4-:R-:W-:Y:S05]  /*1d80*/  BRA.U UP0, `(.L_x_31) ;  /* 0xfffffffd004c7547 */ /* 0x010fea000b83ffff */
.L_x_25:
[----:B------:R-:W-:Y:S01]  /*1d90*/  ULEA UR4, UR5, UR7, 0x3 ;  /* 0x0000000705047291 */ /* 0x000fe2000f8e18ff */
[----:B--2---:R-:W-:Y:S01]  /*1da0*/  SHF.L.U32 R0, R12, 0x1f, RZ ;  /* 0x0000001f0c007819 */ /* 0x004fe200000006ff */
[----:B------:R-:W-:Y:S01]  /*1db0*/  @!P1 SYNCS.ARRIVE.TRANS64.A1T0 RZ, [UR7+0x78], RZ ;  /* 0x000078ffffff99a7 */ /* 0x000fe20008100007 */
[----:B------:R-:W-:-:S06]  /*1dc0*/  UISETP.GT.AND UP0, UPT, UR43, UR41, UPT ;  /* 0x000000292b00728c */ /* 0x000fcc000bf04270 */
[----:B-1-3--:R1:W2:Y:S03]  /*1dd0*/  SYNCS.PHASECHK.TRANS64.TRYWAIT P0, [UR4+0x18], R0 ;  /* 0x00001800ff0075a7 */ /* 0x00a2a60008001104 */
[----:B------:R-:W-:Y:S05]  /*1de0*/  BRA.U !UP0, `(.L_x_32) ;  /* 0x0000000108bc7547 */ /* 0x000fea000b800000 */
[----:B------:R-:W-:Y:S01]  /*1df0*/  UIADD3 UR25, UPT, UPT, UR44, UR13, URZ ;  /* 0x0000000d2c197290 */ /* 0x000fe2000fffe0ff */
[----:B------:R-:W-:-:S11]  /*1e00*/  UMOV UR4, UR5 ;  /* 0x0000000500047c82 */ /* 0x000fd60008000000 */
.L_x_38:
[----:B------:R-:W-:Y:S01]  /*1e10*/  ULEA UR17, UR4, UR7, 0x3 ;  /* 0x0000000704117291 */ /* 0x000fe2000f8e18ff */
[----:B--2---:R-:W-:Y:S01]  /*1e20*/  @!P3 MOV R2, 0xc000 ;  /* 0x0000c0000002b802 */ /* 0x004fe20000000f00 */
[----:B--2-4-:R-:W-:Y:S10]  /*1e30*/  @P0 BRA `(.L_x_33) ;  /* 0x00000000000c0947 */ /* 0x014ff40003800000 */
[----:B------:R-:W-:-:S04]  /*1e40*/  SHF.L.U32 R3, R12, 0x1f, RZ ;  /* 0x0000001f0c037819 */ /* 0x000fc800000006ff */
[----:B------:R-:W2:Y:S02]  /*1e50*/  SYNCS.PHASECHK.TRANS64.TRYWAIT P0, [UR17+0x18], R3 ;  /* 0x00001803ff0075a7 */ /* 0x000ea40008001111 */
[----:B--2---:R-:W-:Y:S05]  /*1e60*/  @!P0 BRA `(.L_x_34) ;  /* 0x0000009800708947 */ /* 0x004fea0003800000 */
.L_x_33:
[----:B------:R2:W-:Y:S01]  /*1e70*/  @!P3 SYNCS.ARRIVE.TRANS64 RZ, [UR17], R2 ;  /* 0x00000002ffffb9a7 */ /* 0x0005e20008000011 */
[----:B------:R-:W-:-:S04]  /*1e80*/  ULOP3.LUT UR5, UR24, 0x2, URZ, 0xfc, !UPT ;  /* 0x0000000218057892 */ /* 0x000fc8000f8efcff */
[----:B------:R-:W-:-:S09]  /*1e90*/  UISETP.NE.AND UP0, UPT, UR5, 0x2, UPT ;  /* 0x000000020500788c */ /* 0x000fd2000bf05270 */
[----:B------:R-:W-:Y:S05]  /*1ea0*/  BRA.U UP0, `(.L_x_35) ;  /* 0x0000000100047547 */ /* 0x000fea000b800000 */
[----:B------:R-:W-:Y:S05]  /*1eb0*/  BPT.TRAP 0x1 ;  /* 0x000000040000795c */ /* 0x000fea0000300000 */
.L_x_35:
[----:B------:R-:W-:Y:S04]  /*1ec0*/  BSSY.RECONVERGENT B0, `(.L_x_36) ;  /* 0x0000003000007945 */ /* 0x000fe80003800200 */
[----:B------:R-:W-:Y:S05]  /*1ed0*/  @P2 BRA `(.L_x_37) ;  /* 0x0000000000042947 */ /* 0x000fea0003800000 */
[----:B------:R-:W-:Y:S05]  /*1ee0*/  BPT.TRAP 0x1 ;  /* 0x000000040000795c */ /* 0x000fea0000300000 */
.L_x_37:
[----:B------:R-:W-:Y:S05]  /*1ef0*/  BSYNC.RECONVERGENT B0 ;  /* 0x0000000000007941 */ /* 0x000fea0003800200 */
.L_x_36:
[----:B------:R-:W-:Y:S02]  /*1f00*/  UIADD3 UR5, UPT, UPT, UR4, 0x1, URZ ;  /* 0x0000000104057890 */ /* 0x000fe4000fffe0ff */
[----:B------:R-:W-:Y:S02]  /*1f10*/  UIADD3 UR14, UP1, UPT, UR26, 0x80, URZ ;  /* 0x000000801a0e7890 */ /* 0x000fe4000ff3e0ff */
[----:B------:R-:W-:Y:S02]  /*1f20*/  UISETP.NE.AND UP0, UPT, UR5, 0x3, UPT ;  /* 0x000000030500788c */ /* 0x000fe4000bf05270 */
[----:B------:R-:W-:Y:S02]  /*1f30*/  USHF.L.U32 UR18, UR13, 0x7, URZ ;  /* 0x000000070d127899 */ /* 0x000fe400080006ff */
[----:B------:R-:W-:Y:S02]  /*1f40*/  USEL UR8, URZ, 0x1, UP0 ;  /* 0x00000001ff087887 */ /* 0x000fe40008000000 */
[----:B------:R-:W-:-:S02]  /*1f50*/  USEL UR5, UR5, URZ, UP0 ;  /* 0x000000ff05057287 */ /* 0x000fc40008000000 */
[----:B------:R-:W-:Y:S02]  /*1f60*/  UIADD3 UR22, UP0, UPT, UR26, 0x180, URZ ;  /* 0x000001801a167890 */ /* 0x000fe4000ff1e0ff */
[----:B------:R-:W-:Y:S01]  /*1f70*/  LOP3.LUT R12, R12, UR8, RZ, 0x3c, !PT ;  /* 0x000000080c0c7c12 */ /* 0x000fe2000f8e3cff */
[----:B------:R-:W-:Y:S02]  /*1f80*/  ULEA UR6, UR5, UR7, 0x3 ;  /* 0x0000000705067291 */ /* 0x000fe4000f8e18ff */
[----:B------:R-:W-:Y:S01]  /*1f90*/  ULEA UR8, UR4, UR7, 0xf ;  /* 0x0000000704087291 */ /* 0x000fe2000f8e78ff */
[----:B-1----:R-:W-:Y:S01]  /*1fa0*/  SHF.L.U32 R0, R12, 0x1f, RZ ;  /* 0x0000001f0c007819 */ /* 0x002fe200000006ff */
[----:B------:R-:W-:Y:S02]  /*1fb0*/  ULEA UR16, UR4, UR29, 0xe ;  /* 0x0000001d04107291 */ /* 0x000fe4000f8e70ff */
[----:B------:R-:W-:Y:S02]  /*1fc0*/  UIADD3.X UR15, UPT, UPT, URZ, UR27, URZ, UP1, !UPT ;  /* 0x0000001bff0f7290 */ /* 0x000fe40008ffe4ff */
[----:B------:R-:W-:Y:S01]  /*1fd0*/  UIADD3 UR8, UPT, UPT, UR8, 0x18400, URZ ;  /* 0x0001840008087890 */ /* 0x000fe2000fffe0ff */
[----:B------:R3:W4:Y:S01]  /*1fe0*/  SYNCS.PHASECHK.TRANS64.TRYWAIT P0, [UR6+0x18], R0 ;  /* 0x00001800ff0075a7 */ /* 0x0007220008001106 */
[----:B------:R-:W-:Y:S01]  /*1ff0*/  UIADD3.X UR23, UPT, UPT, URZ, UR27, URZ, UP0, !UPT ;  /* 0x0000001bff177290 */ /* 0x000fe200087fe4ff */
[----:B------:R-:W-:Y:S01]  /*2000*/  UMOV UR6, 0xff0000 ;  /* 0x00ff000000067882 */ /* 0x000fe20000000000 */
[----:B------:R-:W-:Y:S01]  /*2010*/  UMOV UR30, 0x0 ;  /* 0x00000000001e7882 */ /* 0x000fe20000000000 */
[----:B------:R-:W-:Y:S01]  /*2020*/  UMOV UR31, 0x10000000 ;  /* 0x10000000001f7882 */ /* 0x000fe20000000000 */
[----:B------:R-:W-:Y:S01]  /*2030*/  UMOV UR19, UR35 ;  /* 0x0000002300137c82 */ /* 0x000fe20008000000 */
[----:B------:R-:W-:Y:S01]  /*2040*/  UMOV UR20, UR36 ;  /* 0x0000002400147c82 */ /* 0x000fe20008000000 */
[----:B------:R-:W-:Y:S01]  /*2050*/  UMOV UR12, UR36 ;  /* 0x00000024000c7c82 */ /* 0x000fe20008000000 */
[----:B------:R-:W-:Y:S01]  /*2060*/  UMOV UR9, UR17 ;  /* 0x0000001100097c82 */ /* 0x000fe20008000000 */
[----:B------:R-:W-:Y:S01]  /*2070*/  UMOV UR10, UR18 ;  /* 0x00000012000a7c82 */ /* 0x000fe20008000000 */
[----:B------:R3:W-:Y:S01]  /*2080*/  UTMALDG.3D.MULTICAST [UR16], [UR14], UR6, desc[UR30] ;  /* 0x00001e100e0073b4 */ /* 0x0007e20008011806 */
[----:B------:R-:W-:Y:S01]  /*2090*/  UIADD3 UR13, UPT, UPT, UR13, 0x1, URZ ;  /* 0x000000010d0d7890 */ /* 0x000fe2000fffe0ff */
[----:B------:R-:W-:-:S03]  /*20a0*/  UMOV UR4, UR5 ;  /* 0x0000000500047c82 */ /* 0x000fc60008000000 */
[----:B------:R-:W-:Y:S01]  /*20b0*/  UISETP.NE.AND UP0, UPT, UR13, UR25, UPT ;  /* 0x000000190d00728c */ /* 0x000fe2000bf05270 */
[----:B------:R3:W-:Y:S08]  /*20c0*/  UTMALDG.3D [UR8], [UR22], desc[UR30] ;  /* 0x00001e08160075b4 */ /* 0x0007f00008011000 */
[----:B---3--:R-:W-:Y:S05]  /*20d0*/  BRA.U UP0, `(.L_x_38) ;  /* 0xfffffffd004c7547 */ /* 0x008fea000b83ffff */
.L_x_32:
[C---:B------:R-:W-:Y:S01]  /*20e0*/  LEA R3, R11.reuse, UR7, 0x3 ;  /* 0x000000070b037c11 */ /* 0x040fe2000f8e18ff */
[----:B------:R-:W-:Y:S01]  /*20f0*/  NOP ;  /* 0x0000000000007918 */ /* 0x000fe20000000000 */
[----:B-1----:R-:W-:Y:S02]  /*2100*/  SHF.L.U32 R0, R10, 0x1f, RZ ;  /* 0x0000001f0a007819 */ /* 0x002fe400000006ff */
[----:B------:R-:W-:Y:S02]  /*2110*/  LEA R5, R11, UR7, 0x4 ;  /* 0x000000070b057c11 */ /* 0x000fe4000f8e20ff */
[----:B--2-4-:R-:W1:Y:S02]  /*2120*/  SYNCS.PHASECHK.TRANS64.TRYWAIT P0, [R3+URZ+0x80], R0 ;  /* 0x00008000030075a7 */ /* 0x014e6400080011ff */
[----:B-1----:R-:W-:Y:S05]  /*2130*/  @!P0 BRA `(.L_x_39) ;  /* 0x0000009400d48947 */ /* 0x002fea0003800000 */
.L_x_135:
[----:B------:R-:W2:Y:S01]  /*2140*/  LDS.128 R4, [R5+0xf0] ;  /* 0x0000f00005047984 */ /* 0x000ea20000000c00 */
[----:B------:R-:W-:Y:S01]  /*2150*/  UISETP.GE.AND UP0, UPT, UR42, 0x1, UPT ;  /* 0x000000012a00788c */ /* 0x000fe2000bf06270 */
[----:B------:R-:W-:Y:S01]  /*2160*/  @!PT LDS RZ, [RZ] ;  /* 0x00000000fffff984 */ /* 0x000fe20000000800 */
[----:B------:R-:W-:Y:S01]  /*2170*/  @!PT LDS RZ, [RZ] ;  /* 0x00000000fffff984 */ /* 0x000fe20000000800 */
[----:B------:R-:W-:Y:S01]  /*2180*/  @!PT LDS RZ, [RZ] ;  /* 0x00000000fffff984 */ /* 0x000fe20000000800 */
[----:B------:R-:W-:Y:S01]  /*2190*/  @!PT LDS RZ, [RZ] ;  /* 0x00000000fffff984 */ /* 0x000fe20000000800 */
[----:B------:R3:W-:Y:S06]  /*21a0*/  MEMBAR.ALL.CTA ;  /* 0x0000000000007992 */ /* 0x0007ec0000008000 */
[----:B---3--:R-:W3:Y:S01]  /*21b0*/  FENCE.VIEW.ASYNC.S ;  /* 0x00000000000073c6 */ /* 0x008ee20000000000 */
[----:B--2---:R-:W-:-:S13]  /*21c0*/  LOP3.LUT P0, RZ, R6, 0x1, RZ, 0xc0, !PT ;  /* 0x0000000106ff7812 */ /* 0x004fda000780c0ff */
[----:B---3--:R-:W-:Y:S01]  /*21d0*/  VOTEU.ANY UP1, P0 ;  /* 0x0000000000ff7886 */ /* 0x008fe20000020100 */
[----:B------:R-:W-:-:S13]  /*21e0*/  PLOP3.LUT P0, PT, PT, PT, UP1, 0x80, 0x8 ;  /* 0x000000000008781c */ /* 0x000fda0003f0f018 */
[----:B-1----:R-:W-:Y:S02]  /*21f0*/  @P0 LOP3.LUT R0, R5, 0xffff, RZ, 0xc0, !PT ;  /* 0x0000ffff05000812 */ /* 0x002fe400078ec0ff */
[----:B------:R-:W-:Y:S02]  /*2200*/  @P0 MOV R2, R4 ;  /* 0x0000000400020202 */ /* 0x000fe40000000f00 */
[----:B------:R-:W-:Y:S01]  /*2210*/  @P0 R2UR UR6, R0 ;  /* 0x00000000000602ca */ /* 0x000fe200000e0000 */
[----:B------:R-:W-:Y:S01]  /*2220*/  VIADD R0, R3, 0x90 ;  /* 0x0000009003007836 */ /* 0x000fe20000000000 */
[----:B------:R-:W-:Y:S02]  /*2230*/  @P0 SHF.R.U32.HI R4, RZ, 0x10, R5 ;  /* 0x00000010ff040819 */ /* 0x000fe40000011605 */
[----:B------:R-:W-:Y:S02]  /*2240*/  @P0 R2UR UR8, R2 ;  /* 0x00000000020802ca */ /* 0x000fe400000e0000 */
[----:B------:R-:W-:-:S02]  /*2250*/  PRMT R0, RZ, 0x654, R0 ;  /* 0x00000654ff007816 */ /* 0x000fc40000000000 */
[----:B------:R-:W-:Y:S02]  /*2260*/  @P0 R2UR UR4, R4 ;  /* 0x00000000040402ca */ /* 0x000fe400000e0000 */
[----:B------:R1:W-:Y:S03]  /*2270*/  SYNCS.ARRIVE.TRANS64.RED.A1T0 RZ, [R0+URZ], RZ ;  /* 0x000000ff00ff79a7 */ /* 0x0003e600081004ff */
[----:B------:R-:W-:-:S04]  /*2280*/  @UP1 UMOV UR37, UR6 ;  /* 0x0000000600251c82 */ /* 0x000fc80008000000 */
[----:B------:R-:W-:-:S04]  /*2290*/  @UP1 UMOV UR38, UR8 ;  /* 0x0000000800261c82 */ /* 0x000fc80008000000 */
[----:B------:R-:W-:Y:S01]  /*22a0*/  @UP1 UMOV UR36, UR4 ;  /* 0x0000000400241c82 */ /* 0x000fe20008000000 */
[----:B------:R-:W-:Y:S05]  /*22b0*/  BRA.U !UP0, `(.L_x_40) ;  /* 0x0000000108d47547 */ /* 0x000fea000b800000 */
[----:B------:R-:W2:Y:S01]  /*22c0*/  LDCU.128 UR12, c[0x0][0xb10] ;  /* 0x00016200ff0c77ac */ /* 0x000ea20008000c00 */
[----:B------:R-:W3:Y:S01]  /*22d0*/  LDCU UR25, c[0x0][0xb20] ;  /* 0x00016400ff1977ac */ /* 0x000ee20008000800 */
[----:B------:R-:W4:Y:S01]  /*22e0*/  LDCU UR20, c[0x0][0xb0c] ;  /* 0x00016180ff1477ac */ /* 0x000f220008000800 */
[----:B------:R-:W1:Y:S01]  /*22f0*/  LDCU.64 UR10, c[0x0][0xb28] ;  /* 0x00016500ff0a77ac */ /* 0x000e620008000a00 */
[----:B------:R-:W-:Y:S02]  /*2300*/  UISETP.NE.AND UP3, UPT, UR42, 0x1, UPT ;  /* 0x000000012a00788c */ /* 0x000fe4000bf65270 */
[----:B--2---:R-:W-:Y:S02]  /*2310*/  UIMAD.WIDE.U32 UR16, UR39, UR15, URZ ;  /* 0x0000000f271072a5 */ /* 0x004fe4000f8e00ff */
[----:B------:R-:W-:Y:S02]  /*2320*/  UIMAD.WIDE.U32 UR8, UR40, UR12, URZ ;  /* 0x0000000c280872a5 */ /* 0x000fe4000f8e00ff */
[----:B------:R-:W-:-:S02]  /*2330*/  UISETP.NE.AND UP0, UPT, UR14, 0x1, UPT ;  /* 0x000000010e00788c */ /* 0x000fc4000bf05270 */
[----:B------:R-:W-:Y:S01]  /*2340*/  UIMAD.WIDE.U32 UR22, UR37, UR15, URZ ;  /* 0x0000000f251672a5 */ /* 0x000fe2000f8e00ff */
[----:B------:R-:W-:Y:S02]  /*2350*/  UMOV UR16, UR17 ;  /* 0x0000001100107c82 */ /* 0x000fe40008000000 */
[----:B------:R-:W-:Y:S01]  /*2360*/  UMOV UR8, UR9 ;  /* 0x0000000900087c82 */ /* 0x000fe20008000000 */
[----:B---3--:R-:W-:Y:S02]  /*2370*/  USHF.R.U32.HI UR16, URZ, UR25, UR16 ;  /* 0x00000019ff107299 */ /* 0x008fe40008011610 */
[----:B----4-:R-:W-:Y:S02]  /*2380*/  UISETP.NE.AND UP2, UPT, UR20, 0x1, UPT ;  /* 0x000000011400788c */ /* 0x010fe4000bf45270 */
[----:B------:R-:W-:Y:S02]  /*2390*/  USHF.R.U32.HI UR8, URZ, UR13, UR8 ;  /* 0x0000000dff087299 */ /* 0x000fe40008011608 */
[----:B------:R-:W-:-:S02]  /*23a0*/  USEL UR6, UR39, UR16, !UP0 ;  /* 0x0000001027067287 */ /* 0x000fc4000c000000 */
[----:B------:R-:W-:Y:S02]  /*23b0*/  USEL UR8, UR40, UR8, !UP2 ;  /* 0x0000000828087287 */ /* 0x000fe4000d000000 */
[----:B-1----:R-:W-:Y:S01]  /*23c0*/  UIMAD.WIDE.U32 UR16, UR6, UR10, URZ ;  /* 0x0000000a061072a5 */ /* 0x002fe2000f8e00ff */
[----:B------:R-:W-:Y:S01]  /*23d0*/  UMOV UR4, UR23 ;  /* 0x0000001700047c82 */ /* 0x000fe20008000000 */
[----:B------:R-:W-:Y:S02]  /*23e0*/  UIMAD.WIDE.U32 UR18, UR38, UR12, URZ ;  /* 0x0000000c261272a5 */ /* 0x000fe4000f8e00ff */
[----:B------:R-:W-:-:S03]  /*23f0*/  UIMAD.WIDE.U32 UR22, UR8, UR10, URZ ;  /* 0x0000000a081672a5 */ /* 0x000fc6000f8e00ff */
[----:B------:R-:W-:Y:S01]  /*2400*/  UMOV UR16, UR17 ;  /* 0x0000001100107c82 */ /* 0x000fe20008000000 */
[----:B------:R-:W-:Y:S02]  /*2410*/  USHF.R.U32.HI UR4, URZ, UR25, UR4 ;  /* 0x00000019ff047299 */ /* 0x000fe40008011604 */
[----:B------:R-:W-:Y:S01]  /*2420*/  @UP3 USHF.R.U32.HI UR6, URZ, UR11, UR16 ;  /* 0x0000000bff063299 */ /* 0x000fe20008011610 */
[----:B------:R-:W-:Y:S01]  /*2430*/  UMOV UR18, UR19 ;  /* 0x0000001300127c82 */ /* 0x000fe20008000000 */
[----:B------:R-:W-:Y:S01]  /*2440*/  UMOV UR22, UR23 ;  /* 0x0000001700167c82 */ /* 0x000fe20008000000 */
[----:B------:R-:W-:Y:S02]  /*2450*/  USHF.R.U32.HI UR13, URZ, UR13, UR18 ;  /* 0x0000000dff0d7299 */ /* 0x000fe40008011612 */
[----:B------:R-:W-:Y:S02]  /*2460*/  USEL UR4, UR37, UR4, !UP0 ;  /* 0x0000000425047287 */ /* 0x000fe4000c000000 */
[----:B------:R-:W-:-:S02]  /*2470*/  @UP3 USHF.R.U32.HI UR8, URZ, UR11, UR22 ;  /* 0x0000000bff083299 */ /* 0x000fc40008011616 */
[----:B------:R-:W-:Y:S02]  /*2480*/  UIMAD UR9, UR42, UR6, URZ ;  /* 0x000000062a0972a4 */ /* 0x000fe4000f8e02ff */
[----:B------:R-:W-:Y:S02]  /*2490*/  USEL UR6, UR38, UR13, !UP2 ;  /* 0x0000000d26067287 */ /* 0x000fe4000d000000 */
[----:B------:R-:W-:Y:S02]  /*24a0*/  UIMAD UR12, UR42, UR8, URZ ;  /* 0x000000082a0c72a4 */ /* 0x000fe4000f8e02ff */
[----:B------:R-:W-:Y:S02]  /*24b0*/  UISETP.GE.AND UP0, UPT, UR4, UR9, UPT ;  /* 0x000000090400728c */ /* 0x000fe4000bf06270 */
[----:B------:R-:W-:Y:S02]  /*24c0*/  UIMAD.WIDE.U32 UR16, UR4, UR10, URZ ;  /* 0x0000000a041072a5 */ /* 0x000fe4000f8e00ff */
[----:B------:R-:W-:-:S02]  /*24d0*/  UISETP.GE.OR UP0, UPT, UR6, UR12, UP0 ;  /* 0x0000000c0600728c */ /* 0x000fc40008706670 */
        /* <DEDUP_REMOVED lines=19> */
.L_x_40:
[----:B------:R-:W2:Y:S02]  /*2610*/  LDCU UR4, c[0x0][0xb30] ;  /* 0x00016600ff0477ac */ /* 0x000ea40008000800 */
[----:B--2---:R-:W-:-:S09]  /*2620*/  UISETP.NE.AND UP0, UPT, UR4, 0x1, UPT ;  /* 0x000000010400788c */ /* 0x004fd2000bf05270 */
[----:B------:R-:W-:Y:S05]  /*2630*/  BRA.U UP0, `(.L_x_41) ;  /* 0x0000000100447547 */ /* 0x000fea000b800000 */
[----:B------:R-:W2:Y:S01]  /*2640*/  LDCU.128 UR12, c[0x0][0xb10] ;  /* 0x00016200ff0c77ac */ /* 0x000ea20008000c00 */
[----:B------:R-:W3:Y:S01]  /*2650*/  LDCU UR16, c[0x0][0xb0c] ;  /* 0x00016180ff1077ac */ /* 0x000ee20008000800 */
[----:B------:R-:W4:Y:S01]  /*2660*/  LDCU UR17, c[0x0][0xb20] ;  /* 0x00016400ff1177ac */ /* 0x000f220008000800 */
[----:B--2---:R-:W-:Y:S02]  /*2670*/  UIMAD.WIDE.U32 UR10, UR38, UR12, URZ ;  /* 0x0000000c260a72a5 */ /* 0x004fe4000f8e00ff */
[----:B------:R-:W-:Y:S02]  /*2680*/  UIMAD.WIDE.U32 UR8, UR37, UR15, URZ ;  /* 0x0000000f250872a5 */ /* 0x000fe4000f8e00ff */
[----:B---3--:R-:W-:Y:S02]  /*2690*/  UISETP.NE.AND UP2, UPT, UR16, 0x1, UPT ;  /* 0x000000011000788c */ /* 0x008fe4000bf45270 */
[----:B------:R-:W-:Y:S01]  /*26a0*/  UISETP.NE.AND UP0, UPT, UR14, 0x1, UPT ;  /* 0x000000010e00788c */ /* 0x000fe2000bf05270 */
[----:B------:R-:W-:-:S02]  /*26b0*/  UMOV UR6, UR11 ;  /* 0x0000000b00067c82 */ /* 0x000fc40008000000 */
[----:B------:R-:W-:Y:S01]  /*26c0*/  UMOV UR4, UR9 ;  /* 0x0000000900047c82 */ /* 0x000fe20008000000 */
[----:B------:R-:W-:Y:S02]  /*26d0*/  USHF.R.U32.HI UR6, URZ, UR13, UR6 ;  /* 0x0000000dff067299 */ /* 0x000fe40008011606 */
[----:B----4-:R-:W-:Y:S02]  /*26e0*/  USHF.R.U32.HI UR4, URZ, UR17, UR4 ;  /* 0x00000011ff047299 */ /* 0x010fe40008011604 */
[----:B------:R-:W-:Y:S02]  /*26f0*/  USEL UR6, UR38, UR6, !UP2 ;  /* 0x0000000626067287 */ /* 0x000fe4000d000000 */
[----:B------:R-:W-:-:S04]  /*2700*/  USEL UR4, UR37, UR4, !UP0 ;  /* 0x0000000425047287 */ /* 0x000fc8000c000000 */
[----:B------:R-:W-:Y:S02]  /*2710*/  UIADD3 UR8, UPT, UPT, UR6, -UR4, URZ ;  /* 0x8000000406087290 */ /* 0x000fe4000fffe0ff */
[----:B------:R-:W-:Y:S02]  /*2720*/  UIADD3 UR4, UPT, UPT, -UR6, UR4, URZ ;  /* 0x0000000406047290 */ /* 0x000fe4000fffe1ff */
[----:B------:R-:W-:Y:S02]  /*2730*/  UIMAD UR37, UR8, UR14, UR37 ;  /* 0x0000000e082572a4 */ /* 0x000fe4000f8e0225 */
[----:B------:R-:W-:-:S12]  /*2740*/  UIMAD UR38, UR4, UR16, UR38 ;  /* 0x00000010042672a4 */ /* 0x000fd8000f8e0226 */
.L_x_41:
[----:B------:R-:W-:Y:S01]  /*2750*/  VIADD R11, R11, 0x1 ;  /* 0x000000010b0b7836 */ /* 0x000fe20000000000 */
[----:B------:R-:W-:Y:S01]  /*2760*/  R2UR UR4, R160 ;  /* 0x00000000a00472ca */ /* 0x000fe200000e0000 */
[----:B------:R-:W-:Y:S01]  /*2770*/  UIADD3 UR20, UPT, UPT, UR37, UR59, URZ ;  /* 0x0000003b25147290 */ /* 0x000fe2000fffe0ff */
[----:B------:R-:W-:Y:S02]  /*2780*/  PLOP3.LUT P1, PT, PT, PT, PT, 0x80, 0x8 ;  /* 0x000000000008781c */ /* 0x000fe40003f2f070 */
[----:B------:R-:W-:-:S04]  /*2790*/  ISETP.NE.AND P0, PT, R11, 0x2, PT ;  /* 0x000000020b00780c */ /* 0x000fc80003f05270 */
[----:B------:R-:W-:Y:S02]  /*27a0*/  SEL R3, RZ, 0x1, P0 ;  /* 0x00000001ff037807 */ /* 0x000fe40000000000 */
[----:B------:R-:W-:Y:S02]  /*27b0*/  SEL R11, R11, RZ, P0 ;  /* 0x000000ff0b0b7207 */ /* 0x000fe40000000000 */
[----:B------:R-:W-:Y:S01]  /*27c0*/  LOP3.LUT R10, R10, R3, RZ, 0x3c, !PT ;  /* 0x000000030a0a7212 */ /* 0x000fe200078e3cff */
[----:B------:R-:W-:Y:S01]  /*27d0*/  UIADD3 UR16, UPT, UPT, UR38, UR4, URZ ;  /* 0x0000000426107290 */ /* 0x000fe2000fffe0ff */
[----:B------:R-:W-:Y:S11]  /*27e0*/  BRA.U UP1, `(.L_x_42) ;  /* 0xfffffff101587547 */ /* 0x000ff6000b83ffff */
[----:B------:R-:W-:Y:S01]  /*27f0*/  UIADD3 UR7, UPT, UPT, UR7, 0x18, URZ ;  /* 0x0000001807077890 */ /* 0x000fe2000fffe0ff */
[----:B------:R-:W-:-:S03]  /*2800*/  SHF.L.U32 R3, R12, 0x1f, RZ ;  /* 0x0000001f0c037819 */ /* 0x000fc600000006ff */
[----:B------:R-:W-:-:S09]  /*2810*/  ULEA UR4, UR5, UR7, 0x3 ;  /* 0x0000000705047291 */ /* 0x000fd2000f8e18ff */
[----:B------:R-:W2:Y:S02]  /*2820*/  SYNCS.PHASECHK.TRANS64.TRYWAIT P0, [UR4], R3 ;  /* 0x00000003ff0075a7 */ /* 0x000ea40008001104 */
[----:B--2---:R-:W-:Y:S05]  /*2830*/  @!P0 BRA `(.L_x_43) ;  /* 0x0000009000288947 */ /* 0x004fea0003800000 */
.L_x_137:
[----:B------:R-:W-:-:S04]  /*2840*/  UIADD3 UR4, UPT, UPT, UR5, 0x1, URZ ;  /* 0x0000000105047890 */ /* 0x000fc8000fffe0ff */
[----:B------:R-:W-:-:S04]  /*2850*/  UISETP.NE.AND UP0, UPT, UR4, 0x3, UPT ;  /* 0x000000030400788c */ /* 0x000fc8000bf05270 */
[----:B------:R-:W-:Y:S02]  /*2860*/  USEL UR6, URZ, 0x1, UP0 ;  /* 0x00000001ff067887 */ /* 0x000fe40008000000 */
[----:B------:R-:W-:-:S04]  /*2870*/  USEL UR4, UR4, URZ, UP0 ;  /* 0x000000ff04047287 */ /* 0x000fc80008000000 */
[----:B------:R-:W-:Y:S01]  /*2880*/  ULEA UR5, UR4, UR7, 0x3 ;  /* 0x0000000704057291 */ /* 0x000fe2000f8e18ff */
[----:B------:R-:W-:-:S04]  /*2890*/  LOP3.LUT R12, R12, UR6, RZ, 0x3c, !PT ;  /* 0x000000060c0c7c12 */ /* 0x000fc8000f8e3cff */
[----:B-1----:R-:W-:-:S04]  /*28a0*/  SHF.L.U32 R3, R12, 0x1f, RZ ;  /* 0x0000001f0c037819 */ /* 0x002fc800000006ff */
[----:B------:R-:W1:Y:S02]  /*28b0*/  SYNCS.PHASECHK.TRANS64.TRYWAIT P0, [UR5], R3 ;  /* 0x00000003ff0075a7 */ /* 0x000e640008001105 */
[----:B-1----:R-:W-:Y:S05]  /*28c0*/  @!P0 BRA `(.L_x_44) ;  /* 0x00000090001c8947 */ /* 0x002fea0003800000 */
.L_x_139:
[----:B------:R-:W-:-:S04]  /*28d0*/  UIADD3 UR4, UPT, UPT, UR4, 0x1, URZ ;  /* 0x0000000104047890 */ /* 0x000fc8000fffe0ff */
[----:B------:R-:W-:-:S04]  /*28e0*/  UISETP.NE.AND UP0, UPT, UR4, 0x3, UPT ;  /* 0x000000030400788c */ /* 0x000fc8000bf05270 */
[----:B------:R-:W-:Y:S02]  /*28f0*/  USEL UR5, URZ, 0x1, UP0 ;  /* 0x00000001ff057887 */ /* 0x000fe40008000000 */
[----:B------:R-:W-:-:S04]  /*2900*/  USEL UR4, UR4, URZ, UP0 ;  /* 0x000000ff04047287 */ /* 0x000fc80008000000 */
[----:B------:R-:W-:Y:S01]  /*2910*/  ULEA UR4, UR4, UR7, 0x3 ;  /* 0x0000000704047291 */ /* 0x000fe2000f8e18ff */
[----:B-1----:R-:W-:-:S04]  /*2920*/  LOP3.LUT R3, R12, UR5, RZ, 0x3c, !PT ;  /* 0x000000050c037c12 */ /* 0x002fc8000f8e3cff */
[----:B------:R-:W-:Y:S01]  /*2930*/  SHF.L.U32 R3, R3, 0x1f, RZ ;  /* 0x0000001f03037819 */ /* 0x000fe200000006ff */
[----:B------:R-:W-:-:S07]  /*2940*/  IMAD.U32 R0, RZ, RZ, UR4 ;  /* 0x00000004ff007e24 */ /* 0x000fce000f8e00ff */
.L_x_45:
[----:B-1----:R1:W2:Y:S02]  /*2950*/  SYNCS.PHASECHK.TRANS64.TRYWAIT P0, [R0+URZ], R3 ;  /* 0x00000003000075a7 */ /* 0x0022a400080011ff */
[----:B--2---:R-:W-:Y:S05]  /*2960*/  @!P0 NANOSLEEP.SYNCS 0x989680 ;  /* 0x009896800000895d */ /* 0x004fea0003900000 */
[----:B------:R-:W2:Y:S02]  /*2970*/  @!P0 SYNCS.PHASECHK.TRANS64 P0, [R0+URZ], R3 ;  /* 0x00000003000085a7 */ /* 0x000ea400080010ff */
[----:B--2---:R-:W-:Y:S05]  /*2980*/  @P0 EXIT ;  /* 0x000000000000094d */ /* 0x004fea0003800000 */
[----:B------:R-:W-:Y:S05]  /*2990*/  BRA `(.L_x_45) ;  /* 0xfffffffc00ec7947 */ /* 0x000fea000383ffff */
.L_x_22:
[----:B------:R-:W1:Y:S02]  /*29a0*/  S2UR UR4, SR_CgaCtaId ;  /* 0x00000000000479c3 */ /* 0x000e640000008800 */
[----:B-1----:R-:W-:-:S04]  /*29b0*/  UISETP.NE.AND UP0, UPT, UR4, URZ, UPT ;  /* 0x000000ff0400728c */ /* 0x002fc8000bf05270 */
[----:B------:R-:W-:-:S09]  /*29c0*/  UISETP.NE.OR UP0, UPT, UR17, 0x1, UP0 ;  /* 0x000000011100788c */ /* 0x000fd20008705670 */
[----:B------:R-:W-:Y:S05]  /*29d0*/  BRA.U UP0, `(.L_x_46) ;  /* 0x00000005004c7547 */ /* 0x000fea000b800000 */
[----:B------:R-:W1:Y:S01]  /*29e0*/  S2UR UR5, SR_CgaCtaId ;  /* 0x00000000000579c3 */ /* 0x000e620000008800 */
[----:B------:R-:W-:Y:S01]  /*29f0*/  UMOV UR4, 0x400 ;  /* 0x0000040000047882 */ /* 0x000fe20000000000 */
[----:B------:R-:W-:Y:S01]  /*2a00*/  ISETP.GE.U32.AND P2, PT, R0, 0x8, PT ;  /* 0x000000080000780c */ /* 0x000fe20003f46070 */
[----:B------:R-:W-:Y:S01]  /*2a10*/  IMAD.MOV.U32 R12, RZ, RZ, 0x1 ;  /* 0x00000001ff0c7424 */ /* 0x000fe200078e00ff */
[----:B------:R-:W-:Y:S02]  /*2a20*/  CS2R R10, SRZ ;  /* 0x00000000000a7805 */ /* 0x000fe4000001ff00 */
[----:B------:R-:W-:Y:S01]  /*2a30*/  CS2R R8, SRZ ;  /* 0x0000000000087805 */ /* 0x000fe2000001ff00 */
[----:B-1----:R-:W-:-:S03]  /*2a40*/  ULEA UR6, UR5, UR4, 0x18 ;  /* 0x0000000405067291 */ /* 0x002fc6000f8ec0ff */
[----:B------:R-:W-:-:S09]  /*2a50*/  UMOV UR5, URZ ;  /* 0x000000ff00057c82 */ /* 0x000fd20008000000 */
.L_x_50:
[----:B------:R-:W-:Y:S02]  /*2a60*/  LEA R2, R8, UR6, 0x3 ;  /* 0x0000000608027c11 */ /* 0x000fe4000f8e18ff */
[----:B------:R-:W-:-:S03]  /*2a70*/  SHF.L.U32 R5, R9, 0x1f, RZ ;  /* 0x0000001f09057819 */ /* 0x000fc600000006ff */
[----:B------:R-:W-:Y:S01]  /*2a80*/  VIADD R4, R2, 0xd0 ;  /* 0x000000d002047836 */ /* 0x000fe20000000000 */
[----:B------:R-:W1:Y:S02]  /*2a90*/  SYNCS.PHASECHK.TRANS64.TRYWAIT P0, [R2+URZ+0xc0], R5 ;  /* 0x0000c005020075a7 */ /* 0x000e6400080011ff */
[----:B-1----:R-:W-:Y:S05]  /*2aa0*/  @!P0 BRA `(.L_x_47) ;  /* 0x0000008c00bc8947 */ /* 0x002fea0003800000 */
.L_x_140:
[----:B------:R-:W-:Y:S01]  /*2ab0*/  ULEA UR4, UR5, UR6, 0x3 ;  /* 0x0000000605047291 */ /* 0x000fe2000f8e18ff */
[----:B------:R-:W-:Y:S02]  /*2ac0*/  PRMT R4, RZ, 0x654, R4 ;  /* 0x00000654ff047816 */ /* 0x000fe40000000004 */
[----:B-1----:R-:W-:Y:S01]  /*2ad0*/  SHF.L.U32 R5, R12, 0x1f, RZ ;  /* 0x0000001f0c057819 */ /* 0x002fe200000006ff */
[----:B------:R-:W-:Y:S01]  /*2ae0*/  UIADD3 UR7, UPT, UPT, UR4, 0x80, URZ ;  /* 0x0000008004077890 */ /* 0x000fe2000fffe0ff */
[----:B------:R1:W-:Y:S05]  /*2af0*/  SYNCS.ARRIVE.TRANS64.RED.A1T0 RZ, [R4+URZ], RZ ;  /* 0x000000ff04ff79a7 */ /* 0x0003ea00081004ff */
[----:B------:R-:W-:Y:S01]  /*2b00*/  IMAD.U32 R7, RZ, RZ, UR7 ;  /* 0x00000007ff077e24 */ /* 0x000fe2000f8e00ff */
[----:B------:R-:W2:Y:S04]  /*2b10*/  SYNCS.PHASECHK.TRANS64.TRYWAIT P0, [UR4+0x90], R5 ;  /* 0x00009005ff0075a7 */ /* 0x000ea80008001104 */
[----:B------:R-:W-:Y:S01]  /*2b20*/  PRMT R6, R0, 0x654, R7 ;  /* 0x0000065400067816 */ /* 0x000fe20000000007 */
[----:B-1----:R-:W-:Y:S01]  /*2b30*/  @!P2 IMAD.MOV.U32 R4, RZ, RZ, 0x10 ;  /* 0x00000010ff04a424 */ /* 0x002fe200078e00ff */
[----:B--2---:R-:W-:Y:S06]  /*2b40*/  @!P0 BRA `(.L_x_48) ;  /* 0x0000008c00a88947 */ /* 0x004fec0003800000 */
.L_x_142:
[----:B------:R-:W-:Y:S01]  /*2b50*/  ULEA UR8, UR5, UR6, 0x4 ;  /* 0x0000000605087291 */ /* 0x000fe2000f8e20ff */
[----:B------:R-:W-:Y:S01]  /*2b60*/  SEL R3, R6, R3, !P2 ;  /* 0x0000000306037207 */ /* 0x000fe20005000000 */
[----:B------:R-:W-:Y:S01]  /*2b70*/  UIADD3 UR9, UPT, UPT, UR4, 0x80, URZ ;  /* 0x0000008004097890 */ /* 0x000fe2000fffe0ff */
[----:B-1----:R-:W-:Y:S01]  /*2b80*/  LEA R2, R11, UR6, 0x3 ;  /* 0x000000060b027c11 */ /* 0x002fe2000f8e18ff */
[----:B------:R-:W-:Y:S01]  /*2b90*/  UIADD3 UR8, UPT, UPT, UR8, 0xf0, URZ ;  /* 0x000000f008087890 */ /* 0x000fe2000fffe0ff */
[----:B------:R-:W-:Y:S01]  /*2ba0*/  SHF.L.U32 R5, R10, 0x1f, RZ ;  /* 0x0000001f0a057819 */ /* 0x000fe200000006ff */
[----:B------:R1:W-:Y:S01]  /*2bb0*/  @!P2 SYNCS.ARRIVE.TRANS64.RED RZ, [R3+URZ], R4 ;  /* 0x0000000403ffa9a7 */ /* 0x0003e200080004ff */
[----:B------:R-:W-:Y:S01]  /*2bc0*/  UIADD3 UR4, UPT, UPT, UR5, 0x1, URZ ;  /* 0x0000000105047890 */ /* 0x000fe2000fffe0ff */
[----:B------:R-:W-:-:S03]  /*2bd0*/  VIADD R8, R8, 0x1 ;  /* 0x0000000108087836 */ /* 0x000fc60000000000 */
[----:B------:R-:W-:Y:S02]  /*2be0*/  UISETP.NE.AND UP0, UPT, UR4, 0x2, UPT ;  /* 0x000000020400788c */ /* 0x000fe4000bf05270 */
[----:B------:R-:W-:Y:S06]  /*2bf0*/  UGETNEXTWORKID.BROADCAST [UR8], [UR9] ;  /* 0x00000000080073ca */ /* 0x000fec0008000100 */
[----:B------:R-:W-:Y:S01]  /*2c00*/  USEL UR7, URZ, 0x1, UP0 ;  /* 0x00000001ff077887 */ /* 0x000fe20008000000 */
[----:B------:R-:W-:Y:S01]  /*2c10*/  ISETP.NE.AND P0, PT, R8, 0x2, PT ;  /* 0x000000020800780c */ /* 0x000fe20003f05270 */
[----:B------:R-:W-:Y:S01]  /*2c20*/  USEL UR5, UR4, URZ, UP0 ;  /* 0x000000ff04057287 */ /* 0x000fe20008000000 */
[----:B------:R-:W2:Y:S03]  /*2c30*/  SYNCS.PHASECHK.TRANS64.TRYWAIT P1, [R2+URZ+0x80], R5 ;  /* 0x00008005020075a7 */ /* 0x000ea600080211ff */
[----:B------:R-:W-:Y:S01]  /*2c40*/  LOP3.LUT R12, R12, UR7, RZ, 0x3c, !PT ;  /* 0x000000070c0c7c12 */ /* 0x000fe2000f8e3cff */
[----:B-12---:R-:W-:Y:S07]  /*2c50*/  @!P1 BRA `(.L_x_49) ;  /* 0x0000008c007c9947 */ /* 0x006fee0003800000 */
.L_x_143:
[C---:B------:R-:W-:Y:S01]  /*2c60*/  LEA R4, R11.reuse, UR6, 0x4 ;  /* 0x000000060b047c11 */ /* 0x040fe2000f8e20ff */
[----:B-1----:R-:W-:Y:S01]  /*2c70*/  VIADD R2, R2, 0x90 ;  /* 0x0000009002027836 */ /* 0x002fe20000000000 */
[----:B------:R-:W-:Y:S01]  /*2c80*/  SEL R8, R8, RZ, P0 ;  /* 0x000000ff08087207 */ /* 0x000fe20000000000 */
[----:B------:R-:W-:-:S03]  /*2c90*/  VIADD R11, R11, 0x1 ;  /* 0x000000010b0b7836 */ /* 0x000fc60000000000 */
[----:B------:R-:W1:Y:S01]  /*2ca0*/  LDS.128 R4, [R4+0xf0] ;  /* 0x0000f00004047984 */ /* 0x000e620000000c00 */
[----:B------:R-:W-:Y:S02]  /*2cb0*/  PRMT R2, RZ, 0x654, R2 ;  /* 0x00000654ff027816 */ /* 0x000fe40000000002 */
[C---:B------:R-:W-:Y:S01]  /*2cc0*/  ISETP.NE.AND P1, PT, R11.reuse, 0x2, PT ;  /* 0x000000020b00780c */ /* 0x040fe20003f25270 */
[----:B------:R-:W-:Y:S01]  /*2cd0*/  @!PT LDS RZ, [RZ] ;  /* 0x00000000fffff984 */ /* 0x000fe20000000800 */
[----:B------:R-:W-:Y:S01]  /*2ce0*/  @!PT LDS RZ, [RZ] ;  /* 0x00000000fffff984 */ /* 0x000fe20000000800 */
[----:B------:R-:W-:Y:S01]  /*2cf0*/  @!PT LDS RZ, [RZ] ;  /* 0x00000000fffff984 */ /* 0x000fe20000000800 */
[----:B------:R-:W-:Y:S01]  /*2d00*/  @!PT LDS RZ, [RZ] ;  /* 0x00000000fffff984 */ /* 0x000fe20000000800 */
[----:B------:R2:W-:Y:S06]  /*2d10*/  MEMBAR.ALL.CTA ;  /* 0x0000000000007992 */ /* 0x0005ec0000008000 */
[----:B--2---:R-:W2:Y:S01]  /*2d20*/  FENCE.VIEW.ASYNC.S ;  /* 0x00000000000073c6 */ /* 0x004ea20000000000 */
[----:B------:R-:W-:Y:S01]  /*2d30*/  SEL R11, R11, RZ, P1 ;  /* 0x000000ff0b0b7207 */ /* 0x000fe20000800000 */
[----:B--2---:R2:W-:Y:S01]  /*2d40*/  SYNCS.ARRIVE.TRANS64.RED.A1T0 RZ, [R2+URZ], RZ ;  /* 0x000000ff02ff79a7 */ /* 0x0045e200081004ff */
[----:B-1----:R-:W-:-:S02]  /*2d50*/  LOP3.LUT P3, RZ, R6, 0x1, RZ, 0xc0, !PT ;  /* 0x0000000106ff7812 */ /* 0x002fc4000786c0ff */
[----:B------:R-:W-:-:S04]  /*2d60*/  SEL R5, RZ, 0x1, P1 ;  /* 0x00000001ff057807 */ /* 0x000fc80000800000 */
[----:B------:R-:W-:Y:S02]  /*2d70*/  LOP3.LUT R10, R10, R5, RZ, 0x3c, !PT ;  /* 0x000000050a0a7212 */ /* 0x000fe400078e3cff */
[----:B--2---:R-:W-:-:S04]  /*2d80*/  SEL R2, RZ, 0x1, P0 ;  /* 0x00000001ff027807 */ /* 0x004fc80000000000 */
[----:B------:R-:W-:Y:S01]  /*2d90*/  LOP3.LUT R9, R9, R2, RZ, 0x3c, !PT ;  /* 0x0000000209097212 */ /* 0x000fe200078e3cff */
[----:B------:R-:W-:Y:S06]  /*2da0*/  @P3 BRA `(.L_x_50) ;  /* 0xfffffffc002c3947 */ /* 0x000fec000383ffff */
[----:B------:R-:W-:Y:S01]  /*2db0*/  ULEA UR4, UR5, UR6, 0x3 ;  /* 0x0000000605047291 */ /* 0x000fe2000f8e18ff */
[----:B------:R-:W-:-:S08]  /*2dc0*/  SHF.L.U32 R3, R12, 0x1f, RZ ;  /* 0x0000001f0c037819 */ /* 0x000fd000000006ff */
[----:B------:R-:W1:Y:S02]  /*2dd0*/  SYNCS.PHASECHK.TRANS64 P0, [UR4+0x90], R3 ;  /* 0x00009003ff0075a7 */ /* 0x000e640008001004 */
[----:B-1----:R-:W-:Y:S05]  /*2de0*/  @P0 BRA `(.L_x_51) ;  /* 0x0000000000080947 */ /* 0x002fea0003800000 */
[----:B------:R-:W1:Y:S02]  /*2df0*/  SYNCS.PHASECHK.TRANS64.TRYWAIT P0, [UR4+0x90], R3 ;  /* 0x00009003ff0075a7 */ /* 0x000e640008001104 */
[----:B-1----:R-:W-:Y:S05]  /*2e00*/  @!P0 BRA `(.L_x_52) ;  /* 0x0000008c00248947 */ /* 0x002fea0003800000 */
.L_x_51:
[----:B------:R-:W-:-:S04]  /*2e10*/  UIADD3 UR7, UPT, UPT, UR5, 0x1, URZ ;  /* 0x0000000105077890 */ /* 0x000fc8000fffe0ff */
[----:B------:R-:W-:-:S04]  /*2e20*/  UISETP.NE.AND UP0, UPT, UR7, 0x2, UPT ;  /* 0x000000020700788c */ /* 0x000fc8000bf05270 */
[----:B------:R-:W-:Y:S02]  /*2e30*/  USEL UR8, URZ, 0x1, UP0 ;  /* 0x00000001ff087887 */ /* 0x000fe40008000000 */
[----:B------:R-:W-:-:S04]  /*2e40*/  USEL UR7, UR7, URZ, UP0 ;  /* 0x000000ff07077287 */ /* 0x000fc80008000000 */
[----:B------:R-:W-:Y:S01]  /*2e50*/  ULEA UR7, UR7, UR6, 0x3 ;  /* 0x0000000607077291 */ /* 0x000fe2000f8e18ff */
[----:B-1----:R-:W-:-:S04]  /*2e60*/  LOP3.LUT R3, R12, UR8, RZ, 0x3c, !PT ;  /* 0x000000080c037c12 */ /* 0x002fc8000f8e3cff */
[----:B------:R-:W-:-:S04]  /*2e70*/  SHF.L.U32 R0, R3, 0x1f, RZ ;  /* 0x0000001f03007819 */ /* 0x000fc800000006ff */
[----:B------:R-:W1:Y:S02]  /*2e80*/  SYNCS.PHASECHK.TRANS64 P0, [UR7+0x90], R0 ;  /* 0x00009000ff0075a7 */ /* 0x000e640008001007 */
[----:B-1----:R-:W-:Y:S05]  /*2e90*/  @P0 EXIT ;  /* 0x000000000000094d */ /* 0x002fea0003800000 */
[----:B------:R-:W-:Y:S02]  /*2ea0*/  SHF.L.U32 R3, R3, 0x1f, RZ ;  /* 0x0000001f03037819 */ /* 0x000fe400000006ff */
[----:B------:R-:W-:-:S07]  /*2eb0*/  MOV R0, UR7 ;  /* 0x0000000700007c02 */ /* 0x000fce0008000f00 */
.L_x_53:
[----:B-1----:R1:W2:Y:S02]  /*2ec0*/  SYNCS.PHASECHK.TRANS64.TRYWAIT P0, [R0+URZ+0x90], R3 ;  /* 0x00009003000075a7 */ /* 0x0022a400080011ff */
[----:B--2---:R-:W-:Y:S05]  /*2ed0*/  @!P0 NANOSLEEP.SYNCS 0x989680 ;  /* 0x009896800000895d */ /* 0x004fea0003900000 */
[----:B------:R-:W2:Y:S02]  /*2ee0*/  @!P0 SYNCS.PHASECHK.TRANS64 P0, [R0+URZ+0x90], R3 ;  /* 0x00009003000085a7 */ /* 0x000ea400080010ff */
[----:B--2---:R-:W-:Y:S05]  /*2ef0*/  @P0 EXIT ;  /* 0x000000000000094d */ /* 0x004fea0003800000 */
[----:B------:R-:W-:Y:S05]  /*2f00*/  BRA `(.L_x_53) ;  /* 0xfffffffc00ec7947 */ /* 0x000fea000383ffff */
.L_x_46:
[----:B------:R-:W-:Y:S05]  /*2f10*/  BRA.U UP4, `(.L_x_54) ;  /* 0x0000000d04787547 */ /* 0x000fea000b800000 */
[----:B------:R-:W1:Y:S01]  /*2f20*/  S2UR UR7, SR_CgaCtaId ;  /* 0x00000000000779c3 */ /* 0x000e620000008800 */
[----:B------:R-:W-:Y:S01]  /*2f30*/  UMOV UR4, 0x40 ;  /* 0x0000004000047882 */ /* 0x000fe20000000000 */
[----:B------:R-:W-:Y:S01]  /*2f40*/  NOP ;  /* 0x0000000000007918 */ /* 0x000fe20000000000 */
[----:B------:R-:W-:Y:S01]  /*2f50*/  UMOV UR6, 0x400 ;  /* 0x0000040000067882 */ /* 0x000fe20000000000 */
[----:B-1----:R-:W-:Y:S02]  /*2f60*/  ULEA UR5, UR7, UR4, 0x18 ;  /* 0x0000000407057291 */ /* 0x002fe4000f8ec0ff */
[----:B------:R-:W-:-:S07]  /*2f70*/  ULEA UR6, UR7, UR6, 0x18 ;  /* 0x0000000607067291 */ /* 0x000fce000f8ec0ff */
[----:B------:R-:W1:Y:S02]  /*2f80*/  LDS.U8 R0, [UR5+0x1c] ;  /* 0x00001c05ff007984 */ /* 0x000e640008000000 */
[----:B-1----:R-:W-:-:S13]  /*2f90*/  ISETP.NE.AND P0, PT, R0, RZ, PT ;  /* 0x000000ff0000720c */ /* 0x002fda0003f05270 */
[----:B------:R-:W-:Y:S05]  /*2fa0*/  @P0 BRA `(.L_x_55) ;  /* 0x0000000000580947 */ /* 0x000fea0003800000 */
[----:B------:R-:W-:-:S13]  /*2fb0*/  ELECT P0, URZ, PT ;  /* 0x0000000000ff782f */ /* 0x000fda0003800000 */
[----:B------:R-:W-:Y:S05]  /*2fc0*/  @!P0 BRA `(.L_x_56) ;  /* 0x0000000000608947 */ /* 0x000fea0003800000 */
[----:B------:R-:W-:Y:S01]  /*2fd0*/  UMOV UR4, 0x10 ;  /* 0x0000001000047882 */ /* 0x000fe20000000000 */
[----:B------:R-:W-:Y:S01]  /*2fe0*/  HFMA2 R0, -RZ, RZ, 0, 5.9604644775390625e-08 ;  /* 0x00000001ff007431 */ /* 0x000fe200000001ff */
[----:B------:R-:W-:-:S03]  /*2ff0*/  MOV R3, 0xffff ;  /* 0x0000ffff00037802 */ /* 0x000fc60000000f00 */
[----:B------:R-:W-:Y:S04]  /*3000*/  DEPBAR.LE SB1, 0x36 ;  /* 0x00009d800000791a */ /* 0x000fe80000000000 */
[----:B------:R-:W1:Y:S02]  /*3010*/  UTCATOMSWS.FIND_AND_SET.ALIGN UP0, UR4, UR4 ;  /* 0x00000004000475e3 */ /* 0x000e640008000800 */
[----:B-1----:R-:W-:Y:S01]  /*3020*/  MOV R4, UR4 ;  /* 0x0000000400047c02 */ /* 0x002fe20008000f00 */
[----:B------:R-:W-:Y:S06]  /*3030*/  BRA.U UP0, `(.L_x_57) ;  /* 0x0000000100187547 */ /* 0x000fec000b800000 */
.L_x_58:
[----:B------:R-:W-:Y:S05]  /*3040*/  NANOSLEEP 0x64 ;  /* 0x000000640000795d */ /* 0x000fea0003800000 */
[----:B------:R-:W-:-:S05]  /*3050*/  UMOV UR4, 0x10 ;  /* 0x0000001000047882 */ /* 0x000fca0000000000 */
[----:B------:R-:W-:Y:S04]  /*3060*/  DEPBAR.LE SB1, 0x36 ;  /* 0x00009d800000791a */ /* 0x000fe80000000000 */
[----:B------:R-:W1:Y:S02]  /*3070*/  UTCATOMSWS.FIND_AND_SET.ALIGN UP0, UR4, UR4 ;  /* 0x00000004000475e3 */ /* 0x000e640008000800 */
[----:B-1----:R-:W-:Y:S01]  /*3080*/  MOV R4, UR4 ;  /* 0x0000000400047c02 */ /* 0x002fe20008000f00 */
[----:B------:R-:W-:Y:S05]  /*3090*/  BRA.U !UP0, `(.L_x_58) ;  /* 0xfffffffd08e87547 */ /* 0x000fea000b83ffff */
.L_x_57:
[-C--:B------:R-:W-:Y:S02]  /*30a0*/  SHF.L.U32 R3, R3, R4.reuse, RZ ;  /* 0x0000000403037219 */ /* 0x080fe400000006ff */
[----:B------:R-:W-:Y:S01]  /*30b0*/  SHF.L.U32 R0, R0, R4, RZ ;  /* 0x0000000400007219 */ /* 0x000fe200000006ff */
[----:B------:R-:W-:Y:S02]  /*30c0*/  IMAD.SHL.U32 R4, R4, 0x20, RZ ;  /* 0x0000002004047824 */ /* 0x000fe400078e00ff */
[----:B------:R1:W-:Y:S04]  /*30d0*/  ATOMS.OR RZ, [UR5+0x14], R3 ;  /* 0x00001403ffff798c */ /* 0x0003e8000b000005 */
[----:B------:R1:W-:Y:S04]  /*30e0*/  ATOMS.OR RZ, [UR5+0x18], R0 ;  /* 0x00001800ffff798c */ /* 0x0003e8000b000005 */
[----:B------:R1:W-:Y:S01]  /*30f0*/  STS [UR6+0x110], R4 ;  /* 0x00011004ff007988 */ /* 0x0003e20008000806 */
[----:B------:R-:W-:Y:S05]  /*3100*/  BRA `(.L_x_56) ;  /* 0x0000000000107947 */ /* 0x000fea0003800000 */
.L_x_55:
[----:B------:R-:W-:Y:S02]  /*3110*/  MOV R0, 0xffffffff ;  /* 0xffffffff00007802 */ /* 0x000fe40000000f00 */
[----:B------:R-:W-:-:S03]  /*3120*/  MOV R4, 0x3150 ;  /* 0x0000315000047802 */ /* 0x000fc60000000f00 */
[----:B------:R1:W-:Y:S04]  /*3130*/  STS [UR6+0x110], R0 ;  /* 0x00011000ff007988 */ /* 0x0003e80008000806 */
[----:B-1---5:R-:W-:Y:S05]  /*3140*/  CALL.REL.NOINC `($__internal_1_$__cuda_sm10x_tcgen05_guardrail_trap_phase_invalid_during_alloc) ;  /* 0x0000009000387944 */ /* 0x022fea0003c00000 */
.L_x_56:
[----:B------:R-:W-:Y:S05]  /*3150*/  WARPSYNC.ALL ;  /* 0x0000000000007948 */ /* 0x000fea0003800000 */
[----:B------:R-:W2:Y:S01]  /*3160*/  S2UR UR4, SR_CgaCtaId ;  /* 0x00000000000479c3 */ /* 0x000ea20000008800 */
[----:B------:R-:W-:Y:S01]  /*3170*/  UMOV UR26, 0x400 ;  /* 0x00000400001a7882 */ /* 0x000fe20000000000 */
[----:B------:R-:W-:-:S06]  /*3180*/  NOP ;  /* 0x0000000000007918 */ /* 0x000fcc0000000000 */
[----:B------:R-:W-:Y:S06]  /*3190*/  BAR.ARV 0x6, 0xa0 ;  /* 0x0182800000007b1d */ /* 0x000fec0000002000 */
[----:B------:R-:W3:Y:S01]  /*31a0*/  LDCU UR5, c[0x0][0x38c] ;  /* 0x00007180ff0577ac */ /* 0x000ee20008000800 */
[----:B------:R-:W-:Y:S01]  /*31b0*/  LOP3.LUT R2, R2, 0xffff, RZ, 0xc0, !PT ;  /* 0x0000ffff02027812 */ /* 0x000fe200078ec0ff */
[----:B------:R-:W-:Y:S01]  /*31c0*/  IMAD.MOV.U32 R11, RZ, RZ, 0x1 ;  /* 0x00000001ff0b7424 */ /* 0x000fe200078e00ff */
[----:B------:R-:W-:Y:S01]  /*31d0*/  CS2R R8, SRZ ;  /* 0x0000000000087805 */ /* 0x000fe2000001ff00 */
[----:B------:R-:W4:Y:S01]  /*31e0*/  LDCU UR7, c[0x0][0x38c] ;  /* 0x00007180ff0777ac */ /* 0x000f220008000800 */
[----:B------:R-:W-:Y:S01]  /*31f0*/  R2UR UR27, R2 ;  /* 0x00000000021b72ca */ /* 0x000fe200000e0000 */
[----:B------:R-:W-:Y:S01]  /*3200*/  IMAD.MOV.U32 R10, RZ, RZ, RZ ;  /* 0x000000ffff0a7224 */ /* 0x000fe200078e00ff */
[----:B------:R-:W-:Y:S01]  /*3210*/  UMOV UR31, URZ ;  /* 0x000000ff001f7c82 */ /* 0x000fe20008000000 */
[----:B------:R-:W-:Y:S01]  /*3220*/  UMOV UR22, URZ ;  /* 0x000000ff00167c82 */ /* 0x000fe20008000000 */
[----:B--2---:R-:W-:Y:S01]  /*3230*/  ULEA UR26, UR4, UR26, 0x18 ;  /* 0x0000001a041a7291 */ /* 0x004fe2000f8ec0ff */
[----:B------:R-:W-:Y:S01]  /*3240*/  UMOV UR38, 0x0 ;  /* 0x0000000000267882 */ /* 0x000fe20000000000 */
[----:B------:R-:W-:-:S02]  /*3250*/  UMOV UR39, 0x8400010 ;  /* 0x0840001000277882 */ /* 0x000fc40000000000 */
[----:B------:R-:W-:Y:S02]  /*3260*/  UIADD3 UR4, UPT, UPT, UR26, 0xc400, URZ ;  /* 0x0000c4001a047890 */ /* 0x000fe4000fffe0ff */
[----:B------:R-:W-:Y:S02]  /*3270*/  UIADD3 UR6, UPT, UPT, UR26, 0x18400, URZ ;  /* 0x000184001a067890 */ /* 0x000fe4000fffe0ff */
[----:B---3--:R-:W-:Y:S01]  /*3280*/  UIADD3 UR5, UPT, UPT, UR5, 0x7f, URZ ;  /* 0x0000007f05057890 */ /* 0x008fe2000fffe0ff */
[----:B-1----:R-:W1:Y:S01]  /*3290*/  LDS R0, [UR26+0x110] ;  /* 0x0001101aff007984 */ /* 0x002e620008000800 */
[----:B------:R-:W-:Y:S01]  /*32a0*/  UMOV UR36, 0x0 ;  /* 0x0000000000247882 */ /* 0x000fe20000000000 */
[----:B------:R-:W-:Y:S01]  /*32b0*/  UMOV UR37, 0x8400010 ;  /* 0x0840001000257882 */ /* 0x000fe20000000000 */
[----:B------:R-:W-:Y:S02]  /*32c0*/  USHF.R.S32.HI UR40, URZ, 0x1f, UR5 ;  /* 0x0000001fff287899 */ /* 0x000fe40008011405 */
[----:B----4-:R-:W-:-:S02]  /*32d0*/  UISETP.GE.AND UP4, UPT, UR7, 0x1, UPT ;  /* 0x000000010700788c */ /* 0x010fc4000bf86270 */
[----:B------:R-:W-:Y:S02]  /*32e0*/  ULEA.HI UR40, UR40, UR5, URZ, 0x7 ;  /* 0x0000000528287291 */ /* 0x000fe4000f8f38ff */
[----:B------:R-:W-:Y:S02]  /*32f0*/  USHF.R.U32.HI UR5, URZ, 0x4, UR4 ;  /* 0x00000004ff057899 */ /* 0x000fe40008011604 */
[----:B------:R-:W-:Y:S02]  /*3300*/  USHF.R.S32.HI UR40, URZ, 0x7, UR40 ;  /* 0x00000007ff287899 */ /* 0x000fe40008011428 */
[----:B------:R-:W-:Y:S02]  /*3310*/  USHF.R.U32.HI UR4, URZ, 0x4, UR6 ;  /* 0x00000004ff047899 */ /* 0x000fe40008011606 */
[----:B------:R-:W-:Y:S02]  /*3320*/  UISETP.LT.AND UP0, UPT, UR40, 0x1, UPT ;  /* 0x000000012800788c */ /* 0x000fe4000bf01270 */
[----:B------:R-:W-:-:S02]  /*3330*/  ULOP3.LUT UR5, UR5, 0x3fff, URZ, 0xc0, !UPT ;  /* 0x00003fff05057892 */ /* 0x000fc4000f8ec0ff */
[----:B------:R-:W-:Y:S02]  /*3340*/  ULOP3.LUT UR4, UR4, 0x3fff, URZ, 0xc0, !UPT ;  /* 0x00003fff04047892 */ /* 0x000fe4000f8ec0ff */
[----:B------:R-:W-:Y:S02]  /*3350*/  USEL UR41, UR40, 0x1, !UP0 ;  /* 0x0000000128297887 */ /* 0x000fe4000c000000 */
[----:B------:R-:W-:Y:S02]  /*3360*/  ULOP3.LUT UR28, UR5, 0x10000, URZ, 0xfc, !UPT ;  /* 0x00010000051c7892 */ /* 0x000fe4000f8efcff */
[----:B------:R-:W-:Y:S02]  /*3370*/  ULOP3.LUT UR29, UR4, 0x10000, URZ, 0xfc, !UPT ;  /* 0x00010000041d7892 */ /* 0x000fe4000f8efcff */
[----:B------:R-:W-:Y:S01]  /*3380*/  UIADD3 UR41, UPT, UPT, -UR41, URZ, URZ ;  /* 0x000000ff29297290 */ /* 0x000fe2000fffe1ff */
[----:B------:R-:W-:Y:S01]  /*3390*/  UMOV UR34, 0x0 ;  /* 0x0000000000227882 */ /* 0x000fe20000000000 */
[----:B------:R-:W-:Y:S01]  /*33a0*/  UMOV UR35, 0x8400010 ;  /* 0x0840001000237882 */ /* 0x000fe20000000000 */
[----:B------:R-:W-:Y:S01]  /*33b0*/  UMOV UR32, 0x0 ;  /* 0x0000000000207882 */ /* 0x000fe20000000000 */
[----:B------:R-:W-:Y:S01]  /*33c0*/  UMOV UR33, 0x8400010 ;  /* 0x0840001000217882 */ /* 0x000fe20000000000 */
[----:B-1----:R-:W-:-:S15]  /*33d0*/  R2UR UR42, R0 ;  /* 0x00000000002a72ca */ /* 0x002fde00000e0000 */
.L_x_65:
[----:B------:R-:W-:Y:S02]  /*33e0*/  LEA R0, R10, UR26, 0x3 ;  /* 0x0000001a0a007c11 */ /* 0x000fe4000f8e18ff */
[----:B------:R-:W-:Y:S02]  /*33f0*/  SHF.L.U32 R5, R9, 0x1f, RZ ;  /* 0x0000001f09057819 */ /* 0x000fe400000006ff */
[----:B------:R-:W-:Y:S01]  /*3400*/  PLOP3.LUT P0, PT, PT, PT, UP4, 0x80, 0x8 ;  /* 0x000000000008781c */ /* 0x000fe20003f0f048 */
[----:B------:R-:W-:Y:S01]  /*3410*/  VIADD R3, R0, 0x90 ;  /* 0x0000009000037836 */ /* 0x000fe20000000000 */
[----:B-1----:R-:W1:Y:S02]  /*3420*/  SYNCS.PHASECHK.TRANS64.TRYWAIT P1, [R0+URZ+0x80], R5 ;  /* 0x00008005000075a7 */ /* 0x002e6400080211ff */
[----:B-1-3--:R-:W-:Y:S09]  /*3430*/  @!P1 BRA `(.L_x_59) ;  /* 0x0000008400b09947 */ /* 0x00aff20003800000 */
.L_x_145:
[----:B------:R-:W-:Y:S01]  /*3440*/  LEA R4, R10, UR26, 0x4 ;  /* 0x0000001a0a047c11 */ /* 0x000fe2000f8e20ff */
[----:B------:R-:W-:Y:S01]  /*3450*/  @UP4 ULEA UR4, UR22, UR26, 0x3 ;  /* 0x0000001a16044291 */ /* 0x000fe2000f8e18ff */
[----:B------:R-:W-:Y:S01]  /*3460*/  PLOP3.LUT P2, PT, PT, PT, PT, 0x80, 0x8 ;  /* 0x000000000008781c */ /* 0x000fe20003f4f070 */
[----:B------:R-:W-:Y:S01]  /*3470*/  ULEA UR30, UR31, UR26, 0x3 ;  /* 0x0000001a1f1e7291 */ /* 0x000fe2000f8e18ff */
[----:B------:R-:W-:Y:S01]  /*3480*/  PRMT R3, RZ, 0x654, R3 ;  /* 0x00000654ff037816 */ /* 0x000fe20000000003 */
[----:B------:R-:W-:Y:S01]  /*3490*/  ULEA UR11, UR31, UR42, 0x8 ;  /* 0x0000002a1f0b7291 */ /* 0x000fe2000f8e40ff */
[----:B-1----:R-:W1:Y:S01]  /*34a0*/  LDS.128 R4, [R4+0xf0] ;  /* 0x0000f00004047984 */ /* 0x002e620000000c00 */
[----:B------:R-:W-:Y:S02]  /*34b0*/  @P0 SHF.L.U32 R2, R8, 0x1f, RZ ;  /* 0x0000001f08020819 */ /* 0x000fe400000006ff */
[----:B------:R-:W-:Y:S01]  /*34c0*/  SHF.L.U32 R0, R11, 0x1f, RZ ;  /* 0x0000001f0b007819 */ /* 0x000fe200000006ff */
[----:B------:R-:W-:Y:S01]  /*34d0*/  @!PT LDS RZ, [RZ] ;  /* 0x00000000fffff984 */ /* 0x000fe20000000800 */
[----:B------:R-:W-:Y:S01]  /*34e0*/  @!PT LDS RZ, [RZ] ;  /* 0x00000000fffff984 */ /* 0x000fe20000000800 */
[----:B------:R-:W-:Y:S01]  /*34f0*/  @!PT LDS RZ, [RZ] ;  /* 0x00000000fffff984 */ /* 0x000fe20000000800 */
[----:B------:R-:W-:Y:S01]  /*3500*/  @!PT LDS RZ, [RZ] ;  /* 0x00000000fffff984 */ /* 0x000fe20000000800 */
[----:B------:R2:W-:Y:S06]  /*3510*/  MEMBAR.ALL.CTA ;  /* 0x0000000000007992 */ /* 0x0005ec0000008000 */
[----:B--2---:R-:W2:Y:S02]  /*3520*/  FENCE.VIEW.ASYNC.S ;  /* 0x00000000000073c6 */ /* 0x004ea40000000000 */
[----:B--2---:R2:W-:Y:S01]  /*3530*/  SYNCS.ARRIVE.TRANS64.RED.A1T0 RZ, [R3+URZ], RZ ;  /* 0x000000ff03ff79a7 */ /* 0x0045e200081004ff */
[----:B------:R2:W3:Y:S01]  /*3540*/  @P0 SYNCS.PHASECHK.TRANS64.TRYWAIT P2, [UR4], R2 ;  /* 0x00000002ff0005a7 */ /* 0x0004e20008041104 */
[----:B-1----:R-:W-:Y:S01]  /*3550*/  LOP3.LUT P1, RZ, R6, 0x1, RZ, 0xc0, !PT ;  /* 0x0000000106ff7812 */ /* 0x002fe2000782c0ff */
[----:B------:R-:W1:Y:S02]  /*3560*/  SYNCS.PHASECHK.TRANS64.TRYWAIT P0, [UR30+0xb0], R0 ;  /* 0x0000b000ff0075a7 */ /* 0x000e64000800111e */
[----:B-123--:R-:W-:Y:S10]  /*3570*/  @!P0 BRA `(.L_x_60) ;  /* 0x0000008400748947 */ /* 0x00eff40003800000 */
.L_x_147:
[----:B------:R-:W-:Y:S01]  /*3580*/  IADD3 R10, PT, PT, R10, 0x1, RZ ;  /* 0x000000010a0a7810 */ /* 0x000fe20007ffe0ff */
[----:B------:R-:W-:Y:S06]  /*3590*/  BRA.U !UP4, `(.L_x_61) ;  /* 0x000000010cc07547 */ /* 0x000fec000b800000 */
[----:B------:R-:W-:Y:S01]  /*35a0*/  UPLOP3.LUT UP2, UPT, UPT, UPT, UPT, 0x40, 0x4 ;  /* 0x000000000004789c */ /* 0x000fe20003f4e870 */
[----:B------:R-:W-:Y:S01]  /*35b0*/  UMOV UR24, UR41 ;  /* 0x0000002900187c82 */ /* 0x000fe20008000000 */
[----:B------:R-:W-:Y:S01]  /*35c0*/  UMOV UR23, UR40 ;  /* 0x0000002800177c82 */ /* 0x000fe20008000000 */
[----:B------:R-:W-:-:S08]  /*35d0*/  UMOV UR10, UR22 ;  /* 0x00000016000a7c82 */ /* 0x000fd00008000000 */
.L_x_64:
[----:B------:R-:W-:Y:S02]  /*35e0*/  UIADD3 UR24, UPT, UPT, UR24, 0x1, URZ ;  /* 0x0000000118187890 */ /* 0x000fe4000fffe0ff */
[----:B--2---:R-:W-:Y:S02]  /*35f0*/  ULEA UR5, UR10, UR26, 0x3 ;  /* 0x0000001a0a057291 */ /* 0x004fe4000f8e18ff */
[----:B------:R-:W-:Y:S01]  /*3600*/  UISETP.NE.AND UP3, UPT, UR24, URZ, UPT ;  /* 0x000000ff1800728c */ /* 0x000fe2000bf65270 */
[----:B---3--:R-:W-:Y:S10]  /*3610*/  @P2 BRA `(.L_x_62) ;  /* 0x00000000000c2947 */ /* 0x008ff40003800000 */
[----:B-1----:R-:W-:Y:S04]  /*3620*/  SHF.L.U32 R3, R8, 0x1f, RZ ;  /* 0x0000001f08037819 */ /* 0x002fe800000006ff */
[----:B------:R-:W1:Y:S02]  /*3630*/  SYNCS.PHASECHK.TRANS64.TRYWAIT P0, [UR5], R3 ;  /* 0x00000003ff0075a7 */ /* 0x000e640008001105 */
[----:B-1----:R-:W-:Y:S05]  /*3640*/  @!P0 BRA `(.L_x_63) ;  /* 0x0000008400588947 */ /* 0x002fea0003800000 */
.L_x_62:
[----:B------:R-:W-:Y:S01]  /*3650*/  UISETP.NE.AND UP0, UPT, UR23, 0x1, UPT ;  /* 0x000000011700788c */ /* 0x000fe2000bf05270 */
[----:B------:R-:W-:Y:S01]  /*3660*/  PLOP3.LUT P2, PT, PT, PT, PT, 0x80, 0x8 ;  /* 0x000000000008781c */ /* 0x000fe20003f4f070 */
[----:B------:R-:W-:Y:S02]  /*3670*/  UIADD3 UR4, UPT, UPT, UR10, 0x1, URZ ;  /* 0x000000010a047890 */ /* 0x000fe4000fffe0ff */
[----:B------:R-:W-:Y:S02]  /*3680*/  UIADD3 UR25, UPT, UPT, UR5, 0x18, URZ ;  /* 0x0000001805197890 */ /* 0x000fe4000fffe0ff */
[----:B------:R-:W-:Y:S01]  /*3690*/  UISETP.NE.AND UP1, UPT, UR4, 0x3, UPT ;  /* 0x000000030400788c */ /* 0x000fe2000bf25270 */
[----:B------:R-:W-:Y:S01]  /*36a0*/  PLOP3.LUT P0, PT, PT, PT, UP0, 0x80, 0x8 ;  /* 0x000000000008781c */ /* 0x000fe20003f0f008 */
[----:B------:R-:W-:Y:S02]  /*36b0*/  UIADD3 UR23, UPT, UPT, UR23, -0x1, URZ ;  /* 0xffffffff17177890 */ /* 0x000fe4000fffe0ff */
[----:B------:R-:W-:Y:S02]  /*36c0*/  USEL UR6, URZ, 0x1, UP1 ;  /* 0x00000001ff067887 */ /* 0x000fe40008800000 */
[----:B------:R-:W-:Y:S01]  /*36d0*/  USEL UR22, UR4, URZ, UP1 ;  /* 0x000000ff04167287 */ /* 0x000fe20008800000 */
[----:B------:R-:W-:Y:S01]  /*36e0*/  UMOV UR7, 0x40004040 ;  /* 0x4000404000077882 */ /* 0x000fe20000000000 */
[----:B------:R-:W-:Y:S02]  /*36f0*/  UMOV UR5, 0x40004040 ;  /* 0x4000404000057882 */ /* 0x000fe40000000000 */
[----:B------:R-:W-:Y:S01]  /*3700*/  @UP0 ULEA UR4, UR22, UR26, 0x3 ;  /* 0x0000001a16040291 */ /* 0x000fe2000f8e18ff */
[----:B------:R-:W-:Y:S01]  /*3710*/  LOP3.LUT R8, R8, UR6, RZ, 0x3c, !PT ;  /* 0x0000000608087c12 */ /* 0x000fe2000f8e3cff */
[----:B------:R-:W-:Y:S01]  /*3720*/  ULEA UR6, UR10, UR29, 0xb ;  /* 0x0000001d0a067291 */ /* 0x000fe2000f8e58ff */
[----:B------:R-:W-:Y:S02]  /*3730*/  UMOV UR21, 0x40004040 ;  /* 0x4000404000157882 */ /* 0x000fe40000000000 */
[----:B-1----:R-:W-:Y:S01]  /*3740*/  @P0 SHF.L.U32 R0, R8, 0x1f, RZ ;  /* 0x0000001f08000819 */ /* 0x002fe200000006ff */
[----:B------:R-:W-:Y:S02]  /*3750*/  UIADD3 UR20, UPT, UPT, UR6, 0x2, URZ ;  /* 0x0000000206147890 */ /* 0x000fe4000fffe0ff */
[----:B------:R-:W-:Y:S01]  /*3760*/  UIADD3 UR16, UPT, UPT, UR6, 0x4, URZ ;  /* 0x0000000406107890 */ /* 0x000fe2000fffe0ff */
[----:B------:R2:W3:Y:S01]  /*3770*/  @P0 SYNCS.PHASECHK.TRANS64.TRYWAIT P2, [UR4], R0 ;  /* 0x00000000ff0005a7 */ /* 0x0004e20008041104 */
[----:B------:R-:W-:Y:S02]  /*3780*/  ULEA UR4, UR10, UR28, 0xa ;  /* 0x0000001c0a047291 */ /* 0x000fe4000f8e50ff */
[----:B------:R-:W-:Y:S02]  /*3790*/  UIADD3 UR12, UPT, UPT, UR6, 0x6, URZ ;  /* 0x00000006060c7890 */ /* 0x000fe4000fffe0ff */
[----:B------:R-:W-:Y:S02]  /*37a0*/  UIADD3 UR18, UPT, UPT, UR4, 0x2, URZ ;  /* 0x0000000204127890 */ /* 0x000fe4000fffe0ff */
[----:B------:R-:W-:Y:S02]  /*37b0*/  UIADD3 UR14, UPT, UPT, UR4, 0x4, URZ ;  /* 0x00000004040e7890 */ /* 0x000fe4000fffe0ff */
[----:B------:R-:W-:Y:S01]  /*37c0*/  UIADD3 UR8, UPT, UPT, UR4, 0x6, URZ ;  /* 0x0000000604087890 */ /* 0x000fe2000fffe0ff */
[----:B------:R2:W-:Y:S01]  /*37d0*/  UTCQMMA gdesc[UR4], gdesc[UR6], tmem[UR11], tmem[UR38], idesc[UR39], UP2 ;  /* 0x00ff2606040075ea */ /* 0x0005e2000900030b */
[----:B------:R-:W-:Y:S01]  /*37e0*/  UPLOP3.LUT UP2, UPT, UPT, UPT, UPT, 0x80, 0x8 ;  /* 0x000000000008789c */ /* 0x000fe20003f4f070 */
[----:B------:R-:W-:Y:S01]  /*37f0*/  UMOV UR19, 0x40004040 ;  /* 0x4000404000137882 */ /* 0x000fe20000000000 */
[----:B------:R-:W-:Y:S01]  /*3800*/  UMOV UR17, 0x40004040 ;  /* 0x4000404000117882 */ /* 0x000fe20000000000 */
[----:B------:R2:W-:Y:S01]  /*3810*/  UTCQMMA gdesc[UR18], gdesc[UR20], tmem[UR11], tmem[UR36], idesc[UR37], UPT ;  /* 0x00ff2414120075ea */ /* 0x0005e2000b80030b */
[----:B------:R-:W-:Y:S01]  /*3820*/  UMOV UR15, 0x40004040 ;  /* 0x40004040000f7882 */ /* 0x000fe20000000000 */
[----:B------:R-:W-:Y:S01]  /*3830*/  UMOV UR13, 0x40004040 ;  /* 0x40004040000d7882 */ /* 0x000fe20000000000 */
[----:B------:R-:W-:Y:S01]  /*3840*/  UMOV UR9, 0x40004040 ;  /* 0x4000404000097882 */ /* 0x000fe20000000000 */
[----:B------:R2:W-:Y:S01]  /*3850*/  UTCQMMA gdesc[UR14], gdesc[UR16], tmem[UR11], tmem[UR34], idesc[UR35], UPT ;  /* 0x00ff22100e0075ea */ /* 0x0005e2000b80030b */
[----:B------:R2:W-:Y:S01]  /*3860*/  UTCQMMA gdesc[UR8], gdesc[UR12], tmem[UR11], tmem[UR32], idesc[UR33], UPT ;  /* 0x00ff200c080075ea */ /* 0x0005e2000b80030b */
[----:B------:R2:W-:Y:S01]  /*3870*/  UTCBAR.MULTICAST [UR25], URZ, UR27 ;  /* 0x000000ff190073e9 */ /* 0x0005e2000800081b */
[----:B------:R-:W-:Y:S01]  /*3880*/  UMOV UR10, UR22 ;  /* 0x00000016000a7c82 */ /* 0x000fe20008000000 */
[----:B------:R-:W-:Y:S05]  /*3890*/  BRA.U UP3, `(.L_x_64) ;  /* 0xfffffffd03507547 */ /* 0x000fea000b83ffff */
.L_x_61:
[----:B--2---:R-:W-:Y:S01]  /*38a0*/  UIADD3 UR4, UPT, UPT, UR31, 0x1, URZ ;  /* 0x000000011f047890 */ /* 0x004fe2000fffe0ff */
[C---:B------:R-:W-:Y:S01]  /*38b0*/  ISETP.NE.AND P0, PT, R10.reuse, 0x2, PT ;  /* 0x000000020a00780c */ /* 0x040fe20003f05270 */
[----:B------:R-:W-:Y:S02]  /*38c0*/  UIADD3 UR5, UPT, UPT, UR30, 0xa0, URZ ;  /* 0x000000a01e057890 */ /* 0x000fe4000fffe0ff */
[----:B------:R-:W-:Y:S01]  /*38d0*/  UISETP.NE.AND UP0, UPT, UR4, 0x2, UPT ;  /* 0x000000020400788c */ /* 0x000fe2000bf05270 */
[----:B-1----:R-:W-:Y:S02]  /*38e0*/  SEL R0, RZ, 0x1, P0 ;  /* 0x00000001ff007807 */ /* 0x002fe40000000000 */
[----:B------:R-:W-:Y:S01]  /*38f0*/  SEL R10, R10, RZ, P0 ;  /* 0x000000ff0a0a7207 */ /* 0x000fe20000000000 */
[----:B------:R-:W-:Y:S01]  /*3900*/  USEL UR6, URZ, 0x1, UP0 ;  /* 0x00000001ff067887 */ /* 0x000fe20008000000 */
[----:B------:R-:W-:Y:S01]  /*3910*/  LOP3.LUT R9, R9, R0, RZ, 0x3c, !PT ;  /* 0x0000000009097212 */ /* 0x000fe200078e3cff */
[----:B------:R-:W-:Y:S01]  /*3920*/  USEL UR31, UR4, URZ, UP0 ;  /* 0x000000ff041f7287 */ /* 0x000fe20008000000 */
[----:B------:R1:W-:Y:S03]  /*3930*/  UTCBAR [UR5], URZ ;  /* 0x000000ff050073e9 */ /* 0x0003e600080000ff */
[----:B------:R-:W-:Y:S01]  /*3940*/  LOP3.LUT R11, R11, UR6, RZ, 0x3c, !PT ;  /* 0x000000060b0b7c12 */ /* 0x000fe2000f8e3cff */
[----:B------:R-:W-:Y:S07]  /*3950*/  @P1 BRA `(.L_x_65) ;  /* 0xfffffff800a01947 */ /* 0x000fee000383ffff */
[----:B------:R-:W2:Y:S01]  /*3960*/  S2UR UR7, SR_CgaCtaId ;  /* 0x00000000000779c3 */ /* 0x000ea20000008800 */
[----:B------:R-:W-:Y:S01]  /*3970*/  ELECT P0, URZ, PT ;  /* 0x0000000000ff782f */ /* 0x000fe20003800000 */
[----:B------:R-:W-:Y:S01]  /*3980*/  IMAD.MOV.U32 R0, RZ, RZ, 0x1 ;  /* 0x00000001ff007424 */ /* 0x000fe200078e00ff */
[----:B------:R-:W-:Y:S01]  /*3990*/  UIADD3 UR26, UPT, UPT, UR26, 0xb0, URZ ;  /* 0x000000b01a1a7890 */ /* 0x000fe2000fffe0ff */
[----:B------:R-:W-:Y:S01]  /*39a0*/  SHF.L.U32 R3, R11, 0x1f, RZ ;  /* 0x0000001f0b037819 */ /* 0x000fe200000006ff */
[----:B------:R-:W-:-:S03]  /*39b0*/  UMOV UR4, 0x40 ;  /* 0x0000004000047882 */ /* 0x000fc60000000000 */
[----:B------:R-:W-:Y:S01]  /*39c0*/  UVIRTCOUNT.DEALLOC.SMPOOL 0x80 ;  /* 0x000000800000784c */ /* 0x000fe20000000000 */
[----:B--2---:R-:W-:Y:S02]  /*39d0*/  ULEA UR7, UR7, UR4, 0x18 ;  /* 0x0000000407077291 */ /* 0x004fe4000f8ec0ff */
[----:B------:R-:W-:-:S07]  /*39e0*/  ULEA UR4, UR31, UR26, 0x3 ;  /* 0x0000001a1f047291 */ /* 0x000fce000f8e18ff */
[----:B------:R2:W-:Y:S02]  /*39f0*/  @P0 STS.U8 [UR7+0x1c], R0 ;  /* 0x00001c00ff000988 */ /* 0x0005e40008000007 */
[----:B------:R-:W4:Y:S02]  /*3a00*/  SYNCS.PHASECHK.TRANS64.TRYWAIT P0, [UR4], R3 ;  /* 0x00000003ff0075a7 */ /* 0x000f240008001104 */
[----:B--2-4-:R-:W-:Y:S05]  /*3a10*/  @!P0 BRA `(.L_x_66) ;  /* 0x00000080007c8947 */ /* 0x014fea0003800000 */
.L_x_150:
[----:B------:R-:W-:-:S04]  /*3a20*/  UIADD3 UR4, UPT, UPT, UR31, 0x1, URZ ;  /* 0x000000011f047890 */ /* 0x000fc8000fffe0ff */
[----:B------:R-:W-:-:S04]  /*3a30*/  UISETP.NE.AND UP0, UPT, UR4, 0x2, UPT ;  /* 0x000000020400788c */ /* 0x000fc8000bf05270 */
[----:B-1----:R-:W-:Y:S02]  /*3a40*/  USEL UR5, URZ, 0x1, UP0 ;  /* 0x00000001ff057887 */ /* 0x002fe40008000000 */
[----:B------:R-:W-:-:S04]  /*3a50*/  USEL UR4, UR4, URZ, UP0 ;  /* 0x000000ff04047287 */ /* 0x000fc80008000000 */
[----:B------:R-:W-:Y:S01]  /*3a60*/  ULEA UR4, UR4, UR26, 0x3 ;  /* 0x0000001a04047291 */ /* 0x000fe2000f8e18ff */
[----:B--2---:R-:W-:-:S04]  /*3a70*/  LOP3.LUT R3, R11, UR5, RZ, 0x3c, !PT ;  /* 0x000000050b037c12 */ /* 0x004fc8000f8e3cff */
[----:B------:R-:W-:-:S04]  /*3a80*/  SHF.L.U32 R3, R3, 0x1f, RZ ;  /* 0x0000001f03037819 */ /* 0x000fc800000006ff */
[----:B------:R-:W1:Y:S02]  /*3a90*/  SYNCS.PHASECHK.TRANS64.TRYWAIT P0, [UR4], R3 ;  /* 0x00000003ff0075a7 */ /* 0x000e640008001104 */
[----:B-1----:R-:W-:Y:S05]  /*3aa0*/  @!P0 BRA `(.L_x_67) ;  /* 0x0000008000708947 */ /* 0x002fea0003800000 */
.L_x_152:
[----:B------:R-:W-:Y:S01]  /*3ab0*/  NOP ;  /* 0x0000000000007918 */ /* 0x000fe20000000000 */
[----:B-1----:R-:W1:Y:S01]  /*3ac0*/  LDS R0, [UR7+0x14] ;  /* 0x00001407ff007984 */ /* 0x002e620008000800 */
[----:B------:R-:W-:Y:S01]  /*3ad0*/  ULOP3.LUT UR4, UR42, 0xffff, URZ, 0xc0, !UPT ;  /* 0x0000ffff2a047892 */ /* 0x000fe2000f8ec0ff */
[----:B------:R-:W-:Y:S01]  /*3ae0*/  UMOV UR5, 0xffff ;  /* 0x0000ffff00057882 */ /* 0x000fe20000000000 */
[----:B------:R-:W-:Y:S02]  /*3af0*/  UMOV UR6, 0x1 ;  /* 0x0000000100067882 */ /* 0x000fe40000000000 */
[----:B------:R-:W-:-:S04]  /*3b00*/  USHF.R.U32.HI UR4, URZ, 0x5, UR4 ;  /* 0x00000005ff047899 */ /* 0x000fc80008011604 */
[----:B------:R-:W-:Y:S02]  /*3b10*/  USHF.L.U32 UR5, UR5, UR4, URZ ;  /* 0x0000000405057299 */ /* 0x000fe400080006ff */
[----:B------:R-:W-:-:S04]  /*3b20*/  USHF.L.U32 UR4, UR6, UR4, URZ ;  /* 0x0000000406047299 */ /* 0x000fc800080006ff */
[----:B-1----:R-:W-:-:S04]  /*3b30*/  LOP3.LUT R0, R0, UR5, RZ, 0xc0, !PT ;  /* 0x0000000500007c12 */ /* 0x002fc8000f8ec0ff */
[----:B------:R-:W-:-:S13]  /*3b40*/  ISETP.NE.AND P0, PT, R0, UR5, PT ;  /* 0x0000000500007c0c */ /* 0x000fda000bf05270 */
[----:B------:R-:W-:Y:S05]  /*3b50*/  @P0 BRA `(.L_x_68) ;  /* 0x0000000000580947 */ /* 0x000fea0003800000 */
[----:B------:R-:W1:Y:S02]  /*3b60*/  LDS R0, [UR7+0x18] ;  /* 0x00001807ff007984 */ /* 0x000e640008000800 */
[----:B-1----:R-:W-:-:S04]  /*3b70*/  LOP3.LUT R0, R0, UR4, RZ, 0xc0, !PT ;  /* 0x0000000400007c12 */ /* 0x002fc8000f8ec0ff */
[----:B------:R-:W-:-:S13]  /*3b80*/  ISETP.NE.AND P0, PT, R0, UR4, PT ;  /* 0x0000000400007c0c */ /* 0x000fda000bf05270 */
[----:B------:R-:W-:Y:S05]  /*3b90*/  @P0 BRA `(.L_x_69) ;  /* 0x00000000003c0947 */ /* 0x000fea0003800000 */
[----:B------:R-:W1:Y:S01]  /*3ba0*/  S2R R2, SR_LANEID ;  /* 0x0000000000027919 */ /* 0x000e620000000000 */
[----:B------:R-:W-:Y:S01]  /*3bb0*/  ULOP3.LUT UR5, URZ, UR5, URZ, 0x33, !UPT ;  /* 0x00000005ff057292 */ /* 0x000fe2000f8e33ff */
[----:B------:R-:W-:Y:S01]  /*3bc0*/  LOP3.LUT R4, RZ, UR4, RZ, 0x33, !PT ;  /* 0x00000004ff047c12 */ /* 0x000fe2000f8e33ff */
[----:B------:R-:W-:Y:S02]  /*3bd0*/  VOTEU.ANY UR4, UPT, PT ;  /* 0x0000000000047886 */ /* 0x000fe400038e0100 */
[----:B------:R-:W-:Y:S01]  /*3be0*/  UFLO.U32 UR4, UR4 ;  /* 0x00000004000472bd */ /* 0x000fe200080e0000 */
[----:B------:R-:W2:Y:S01]  /*3bf0*/  REDUX UR6, R4 ;  /* 0x00000000040673c4 */ /* 0x000ea20000000000 */
[----:B------:R-:W-:-:S06]  /*3c00*/  IMAD.U32 R0, RZ, RZ, UR5 ;  /* 0x00000005ff007e24 */ /* 0x000fcc000f8e00ff */
[----:B------:R4:W-:Y:S01]  /*3c10*/  UTCATOMSWS.AND URZ, UR5 ;  /* 0x0000000500ff79e3 */ /* 0x0009e20008000000 */
[----:B------:R-:W3:Y:S01]  /*3c20*/  REDUX UR8, R0 ;  /* 0x00000000000873c4 */ /* 0x000ee20000000000 */
[----:B-1----:R-:W-:Y:S01]  /*3c30*/  ISETP.EQ.U32.AND P0, PT, R2, UR4, PT ;  /* 0x0000000402007c0c */ /* 0x002fe2000bf02070 */
[----:B--2---:R-:W-:Y:S01]  /*3c40*/  IMAD.U32 R2, RZ, RZ, UR6 ;  /* 0x00000006ff027e24 */ /* 0x004fe2000f8e00ff */
[----:B---3--:R-:W-:-:S11]  /*3c50*/  MOV R3, UR8 ;  /* 0x0000000800037c02 */ /* 0x008fd60008000f00 */
[----:B------:R4:W-:Y:S04]  /*3c60*/  @P0 ATOMS.AND RZ, [UR7+0x14], R3 ;  /* 0x00001403ffff098c */ /* 0x0009e8000a800007 */
[----:B------:R4:W-:Y:S01]  /*3c70*/  @P0 ATOMS.AND RZ, [UR7+0x18], R2 ;  /* 0x00001802ffff098c */ /* 0x0009e2000a800007 */
[----:B------:R-:W-:Y:S05]  /*3c80*/  BRA `(.L_x_70) ;  /* 0x0000000000147947 */ /* 0x000fea0003800000 */
.L_x_69:
[----:B------:R-:W-:Y:S02]  /*3c90*/  MOV R2, 0x3cb0 ;  /* 0x00003cb000027802 */ /* 0x000fe40000000f00 */
[----:B---3-5:R-:W-:Y:S05]  /*3ca0*/  CALL.REL.NOINC `($__internal_0_$__cuda_sm10x_tcgen05_guardrail_trap_col_being_dealloced_not_returned_by_alloc) ;  /* 0x0000008400547944 */ /* 0x028fea0003c00000 */
[----:B------:R-:W-:Y:S05]  /*3cb0*/  BRA `(.L_x_70) ;  /* 0x0000000000087947 */ /* 0x000fea0003800000 */
.L_x_68:
[----:B------:R-:W-:Y:S02]  /*3cc0*/  MOV R2, 0x3ce0 ;  /* 0x00003ce000027802 */ /* 0x000fe40000000f00 */
[----:B---3-5:R-:W-:Y:S05]  /*3cd0*/  CALL.REL.NOINC `($__internal_2_$__cuda_sm10x_tcgen05_guardrail_trap_unallocated_columns_being_dealloced) ;  /* 0x0000008400607944 */ /* 0x028fea0003c00000 */
.L_x_70:
[----:B------:R-:W-:Y:S01]  /*3ce0*/  NOP ;  /* 0x0000000000007918 */ /* 0x000fe20000000000 */
[----:B----4-:R-:W-:Y:S05]  /*3cf0*/  EXIT ;  /* 0x000000000000794d */ /* 0x010fea0003800000 */
.L_x_54:
[----:B------:R-:W-:-:S09]  /*3d00*/  UISETP.NE.OR UP0, UPT, UR17, 0x3, !UP3 ;  /* 0x000000031100788c */ /* 0x000fd2000df05670 */
[----:B------:R-:W-:Y:S05]  /*3d10*/  BRA.U UP0, `(.L_x_71) ;  /* 0x0000001100587547 */ /* 0x000fea000b800000 */
[----:B------:R-:W1:Y:S01]  /*3d20*/  S2UR UR10, SR_CgaCtaId ;  /* 0x00000000000a79c3 */ /* 0x000e620000008800 */
[----:B------:R-:W2:Y:S01]  /*3d30*/  LDCU UR31, c[0x0][0x370] ;  /* 0x00006e00ff1f77ac */ /* 0x000ea20008000800 */
[----:B------:R-:W-:Y:S02]  /*3d40*/  HFMA2 R13, -RZ, RZ, 0, 0 ;  /* 0x00000000ff0d7431 */ /* 0x000fe400000001ff */
[----:B------:R-:W-:Y:S01]  /*3d50*/  IMAD.MOV.U32 R15, RZ, RZ, 0x1 ;  /* 0x00000001ff0f7424 */ /* 0x000fe200078e00ff */
[----:B------:R-:W-:Y:S01]  /*3d60*/  MOV R7, 0x2000 ;  /* 0x0000200000077802 */ /* 0x000fe20000000f00 */
[----:B------:R-:W2:Y:S01]  /*3d70*/  LDCU.128 UR44, c[0x0][0xb10] ;  /* 0x00016200ff2c77ac */ /* 0x000ea20008000c00 */
[----:B------:R-:W-:Y:S01]  /*3d80*/  IMAD.MOV.U32 R14, RZ, RZ, RZ ;  /* 0x000000ffff0e7224 */ /* 0x000fe200078e00ff */
[----:B------:R-:W3:Y:S01]  /*3d90*/  LDC.64 R16, c[0x0][0x348] ;  /* 0x0000d200ff107b82 */ /* 0x000ee20000000a00 */
[----:B------:R-:W4:Y:S01]  /*3da0*/  LDCU UR30, c[0x0][0x374] ;  /* 0x00006e80ff1e77ac */ /* 0x000f220008000800 */
[----:B------:R-:W1:Y:S06]  /*3db0*/  LDCU UR15, c[0x0][0xb0c] ;  /* 0x00016180ff0f77ac */ /* 0x000e6c0008000800 */
[----:B------:R-:W3:Y:S01]  /*3dc0*/  LDC.64 R2, c[0x0][0x888] ;  /* 0x00022200ff027b82 */ /* 0x000ee20000000a00 */
[----:B------:R-:W3:Y:S01]  /*3dd0*/  LDCU UR49, c[0x0][0xb20] ;  /* 0x00016400ff3177ac */ /* 0x000ee20008000800 */
[----:B------:R-:W3:Y:S06]  /*3de0*/  LDCU UR4, c[0x0][0xb30] ;  /* 0x00016600ff0477ac */ /* 0x000eec0008000800 */
[----:B------:R-:W3:Y:S01]  /*3df0*/  LDC.64 R4, c[0x0][0x890] ;  /* 0x00022400ff047b82 */ /* 0x000ee20000000a00 */
[----:B------:R-:W-:Y:S01]  /*3e00*/  UMOV UR21, 0x400 ;  /* 0x0000040000157882 */ /* 0x000fe20000000000 */
[----:B--2---:R-:W-:-:S02]  /*3e10*/  UIMAD.WIDE.U32 UR6, UR31, UR44, URZ ;  /* 0x0000002c1f0672a5 */ /* 0x004fc4000f8e00ff */
[----:B----4-:R-:W-:Y:S02]  /*3e20*/  UIMAD.WIDE.U32 UR8, UR30, UR47, URZ ;  /* 0x0000002f1e0872a5 */ /* 0x010fe4000f8e00ff */
[----:B-1----:R-:W-:Y:S02]  /*3e30*/  ULEA UR21, UR10, UR21, 0x18 ;  /* 0x000000150a157291 */ /* 0x002fe4000f8ec0ff */
[----:B------:R-:W-:Y:S02]  /*3e40*/  UPLOP3.LUT UP3, UPT, UPT, UPT, UPT, 0x40, 0x4 ;  /* 0x000000000004789c */ /* 0x000fe40003f6e870 */
[----:B------:R-:W-:Y:S02]  /*3e50*/  UIADD3 UR37, UPT, UPT, UR21, 0x48, URZ ;  /* 0x0000004815257890 */ /* 0x000fe4000fffe0ff */
[----:B------:R-:W-:Y:S02]  /*3e60*/  UIADD3 UR33, UPT, UPT, UR21, 0x30, URZ ;  /* 0x0000003015217890 */ /* 0x000fe4000fffe0ff */
[----:B------:R-:W-:-:S02]  /*3e70*/  UIADD3 UR25, UPT, UPT, UR21, 0x38, URZ ;  /* 0x0000003815197890 */ /* 0x000fc4000fffe0ff */
[----:B------:R-:W-:Y:S01]  /*3e80*/  UIADD3 UR17, UPT, UPT, UR21, 0x40, URZ ;  /* 0x0000004015117890 */ /* 0x000fe2000fffe0ff */
[----:B------:R-:W-:Y:S01]  /*3e90*/  UMOV UR6, UR7 ;  /* 0x0000000700067c82 */ /* 0x000fe20008000000 */
[----:B------:R-:W-:Y:S01]  /*3ea0*/  UMOV UR41, UR9 ;  /* 0x0000000900297c82 */ /* 0x000fe20008000000 */
[----:B------:R-:W-:Y:S02]  /*3eb0*/  UISETP.GE.AND UP0, UPT, UR42, 0x1, UPT ;  /* 0x000000012a00788c */ /* 0x000fe4000bf06270 */
[----:B------:R-:W-:Y:S01]  /*3ec0*/  UISETP.NE.AND UP4, UPT, UR42, 0x1, UPT ;  /* 0x000000012a00788c */ /* 0x000fe2000bf85270 */
[----:B------:R-:W1:Y:S01]  /*3ed0*/  LDCU.64 UR22, c[0x0][0xb28] ;  /* 0x00016500ff1677ac */ /* 0x000e620008000a00 */
[----:B------:R-:W-:Y:S02]  /*3ee0*/  UISETP.NE.AND UP6, UPT, UR15, 0x1, UPT ;  /* 0x000000010f00788c */ /* 0x000fe4000bfc5270 */
[----:B------:R-:W-:Y:S02]  /*3ef0*/  UISETP.NE.AND UP5, UPT, UR46, 0x1, UPT ;  /* 0x000000012e00788c */ /* 0x000fe4000bfa5270 */
[----:B------:R-:W-:-:S02]  /*3f00*/  UPRMT UR37, UR10, 0x654, UR37 ;  /* 0x000006540a257896 */ /* 0x000fc40008000025 */
[----:B------:R-:W-:Y:S02]  /*3f10*/  USHF.R.U32.HI UR43, URZ, UR45, UR6 ;  /* 0x0000002dff2b7299 */ /* 0x000fe40008011606 */
[----:B------:R-:W-:Y:S02]  /*3f20*/  UPRMT UR40, UR10, 0x654, UR33 ;  /* 0x000006540a287896 */ /* 0x000fe40008000021 */
[----:B------:R-:W-:Y:S02]  /*3f30*/  UPRMT UR39, UR10, 0x654, UR25 ;  /* 0x000006540a277896 */ /* 0x000fe40008000019 */
[----:B------:R-:W-:Y:S02]  /*3f40*/  UPRMT UR38, UR10, 0x654, UR17 ;  /* 0x000006540a267896 */ /* 0x000fe40008000011 */
[----:B---3--:R-:W-:Y:S02]  /*3f50*/  USHF.R.U32.HI UR41, URZ, UR49, UR41 ;  /* 0x00000031ff297299 */ /* 0x008fe40008011629 */
[----:B------:R-:W-:-:S11]  /*3f60*/  UISETP.NE.AND UP2, UPT, UR4, 0x1, UPT ;  /* 0x000000010400788c */ /* 0x000fd6000bf45270 */
.L_x_82:
[C---:B------:R-:W-:Y:S02]  /*3f70*/  LEA R12, R14.reuse, UR21, 0x3 ;  /* 0x000000150e0c7c11 */ /* 0x040fe4000f8e18ff */
[----:B------:R-:W-:Y:S02]  /*3f80*/  SHF.L.U32 R9, R13, 0x1f, RZ ;  /* 0x0000001f0d097819 */ /* 0x000fe400000006ff */
[----:B------:R-:W-:Y:S02]  /*3f90*/  LEA R10, R14, UR21, 0x4 ;  /* 0x000000150e0a7c11 */ /* 0x000fe4000f8e20ff */
[----:B--2---:R-:W2:Y:S02]  /*3fa0*/  SYNCS.PHASECHK.TRANS64.TRYWAIT P0, [R12+URZ+0x80], R9 ;  /* 0x000080090c0075a7 */ /* 0x004ea400080011ff */
[----:B--2---:R-:W-:Y:S05]  /*3fb0*/  @!P0 BRA `(.L_x_72) ;  /* 0x0000007c00448947 */ /* 0x004fea0003800000 */
.L_x_153:
[----:B--2---:R-:W2:Y:S01]  /*3fc0*/  LDS.128 R8, [R10+0xf0] ;  /* 0x0000f0000a087984 */ /* 0x004ea20000000c00 */
[----:B------:R-:W-:Y:S01]  /*3fd0*/  UISETP.GE.AND UP0, UPT, UR42, 0x1, UPT ;  /* 0x000000012a00788c */ /* 0x000fe2000bf06270 */
[----:B------:R-:W-:Y:S01]  /*3fe0*/  @!PT LDS RZ, [RZ] ;  /* 0x00000000fffff984 */ /* 0x000fe20000000800 */
[----:B------:R-:W-:Y:S01]  /*3ff0*/  @!PT LDS RZ, [RZ] ;  /* 0x00000000fffff984 */ /* 0x000fe20000000800 */
[----:B------:R-:W-:Y:S01]  /*4000*/  @!PT LDS RZ, [RZ] ;  /* 0x00000000fffff984 */ /* 0x000fe20000000800 */
[----:B------:R-:W-:Y:S01]  /*4010*/  @!PT LDS RZ, [RZ] ;  /* 0x00000000fffff984 */ /* 0x000fe20000000800 */
[----:B------:R3:W-:Y:S06]  /*4020*/  MEMBAR.ALL.CTA ;  /* 0x0000000000007992 */ /* 0x0007ec0000008000 */
[----:B---3--:R-:W3:Y:S01]  /*4030*/  FENCE.VIEW.ASYNC.S ;  /* 0x00000000000073c6 */ /* 0x008ee20000000000 */
[----:B--2---:R-:W-:Y:S11]  /*4040*/  LOP3.LUT P0, RZ, R10, 0x1, RZ, 0xc0, !PT ;  /* 0x000000010aff7812 */ /* 0x004ff6000780c0ff */
[----:B------:R-:W-:Y:S02]  /*4050*/  @!UPT UIADD3 URZ, UPT, UPT, URZ, URZ, URZ ;  /* 0x000000fffffff290 */ /* 0x000fe4000fffe0ff */
[----:B---3--:R-:W-:Y:S01]  /*4060*/  VOTEU.ANY UP1, P0 ;  /* 0x0000000000ff7886 */ /* 0x008fe20000020100 */
[----:B------:R-:W-:Y:S11]  /*4070*/  PLOP3.LUT P0, PT, PT, PT, UP1, 0x80, 0x8 ;  /* 0x000000000008781c */ /* 0x000ff60003f0f018 */
[----:B------:R-:W-:Y:S02]  /*4080*/  @!UPT UIADD3 URZ, UPT, UPT, URZ, URZ, URZ ;  /* 0x000000fffffff290 */ /* 0x000fe4000fffe0ff */
[----:B------:R-:W-:Y:S02]  /*4090*/  @P0 SHF.R.U32.HI R0, RZ, 0x10, R9 ;  /* 0x00000010ff000819 */ /* 0x000fe40000011609 */
[----:B------:R-:W-:Y:S02]  /*40a0*/  @P0 MOV R6, R8 ;  /* 0x0000000800060202 */ /* 0x000fe40000000f00 */
[----:B------:R-:W-:Y:S01]  /*40b0*/  @P0 R2UR UR4, R0 ;  /* 0x00000000000402ca */ /* 0x000fe200000e0000 */
[----:B------:R-:W-:Y:S01]  /*40c0*/  VIADD R0, R12, 0x90 ;  /* 0x000000900c007836 */ /* 0x000fe20000000000 */
[----:B------:R-:W-:Y:S02]  /*40d0*/  @P0 LOP3.LUT R8, R9, 0xffff, RZ, 0xc0, !PT ;  /* 0x0000ffff09080812 */ /* 0x000fe400078ec0ff */
[----:B------:R-:W-:Y:S02]  /*40e0*/  @P0 R2UR UR6, R6 ;  /* 0x00000000060602ca */ /* 0x000fe400000e0000 */
[----:B------:R-:W-:Y:S02]  /*40f0*/  PRMT R0, RZ, 0x654, R0 ;  /* 0x00000654ff007816 */ /* 0x000fe40000000000 */
[----:B------:R-:W-:Y:S02]  /*4100*/  @P0 R2UR UR5, R8 ;  /* 0x00000000080502ca */ /* 0x000fe400000e0000 */
[----:B------:R2:W-:Y:S03]  /*4110*/  SYNCS.ARRIVE.TRANS64.RED.A1T0 RZ, [R0+URZ], RZ ;  /* 0x000000ff00ff79a7 */ /* 0x0005e600081004ff */
[----:B------:R-:W-:Y:S04]  /*4120*/  @UP1 UMOV UR29, UR4 ;  /* 0x00000004001d1c82 */ /* 0x000fe80008000000 */
[----:B------:R-:W-:Y:S04]  /*4130*/  @UP1 UMOV UR14, UR6 ;  /* 0x00000006000e1c82 */ /* 0x000fe80008000000 */
[----:B------:R-:W-:Y:S01]  /*4140*/  @UP1 UMOV UR13, UR5 ;  /* 0x00000005000d1c82 */ /* 0x000fe20008000000 */
[----:B------:R-:W-:Y:S05]  /*4150*/  BRA.U !UP0, `(.L_x_73) ;  /* 0x0000000108a47547 */ /* 0x000fea000b800000 */
[----:B------:R-:W-:Y:S02]  /*4160*/  UIMAD.WIDE.U32 UR18, UR13, UR47, URZ ;  /* 0x0000002f0d1272a5 */ /* 0x000fe4000f8e00ff */
[----:B------:R-:W-:Y:S02]  /*4170*/  UIMAD.WIDE.U32 UR26, UR14, UR44, URZ ;  /* 0x0000002c0e1a72a5 */ /* 0x000fe4000f8e00ff */
[----:B------:R-:W-:Y:S02]  /*4180*/  USEL UR4, UR30, UR41, !UP5 ;  /* 0x000000291e047287 */ /* 0x000fe4000e800000 */
[----:B------:R-:W-:Y:S02]  /*4190*/  USEL UR7, UR31, UR43, !UP6 ;  /* 0x0000002b1f077287 */ /* 0x000fe4000f000000 */
[----:B-1----:R-:W-:Y:S02]  /*41a0*/  UIMAD.WIDE.U32 UR8, UR4, UR22, URZ ;  /* 0x00000016040872a5 */ /* 0x002fe4000f8e00ff */
[----:B------:R-:W-:Y:S01]  /*41b0*/  UIMAD.WIDE.U32 UR10, UR7, UR22, URZ ;  /* 0x00000016070a72a5 */ /* 0x000fe2000f8e00ff */
[----:B------:R-:W-:Y:S02]  /*41c0*/  UMOV UR5, UR19 ;  /* 0x0000001300057c82 */ /* 0x000fe40008000000 */
[----:B------:R-:W-:Y:S03]  /*41d0*/  USHF.R.U32.HI UR6, URZ, UR49, UR5 ;  /* 0x00000031ff067299 */ /* 0x000fe60008011605 */
[----:B------:R-:W-:Y:S01]  /*41e0*/  UMOV UR5, UR27 ;  /* 0x0000001b00057c82 */ /* 0x000fe20008000000 */
[----:B------:R-:W-:Y:S02]  /*41f0*/  USEL UR6, UR13, UR6, !UP5 ;  /* 0x000000060d067287 */ /* 0x000fe4000e800000 */
[----:B------:R-:W-:Y:S03]  /*4200*/  USHF.R.U32.HI UR12, URZ, UR45, UR5 ;  /* 0x0000002dff0c7299 */ /* 0x000fe60008011605 */
[----:B------:R-:W-:Y:S02]  /*4210*/  UMOV UR5, UR9 ;  /* 0x0000000900057c82 */ /* 0x000fe40008000000 */
[----:B------:R-:W-:Y:S03]  /*4220*/  @UP4 USHF.R.U32.HI UR4, URZ, UR23, UR5 ;  /* 0x00000017ff044299 */ /* 0x000fe60008011605 */
[----:B------:R-:W-:Y:S01]  /*4230*/  UMOV UR5, UR11 ;  /* 0x0000000b00057c82 */ /* 0x000fe20008000000 */
[----:B------:R-:W-:Y:S02]  /*4240*/  UIMAD UR4, UR42, UR4, URZ ;  /* 0x000000042a0472a4 */ /* 0x000fe4000f8e02ff */
[----:B------:R-:W-:Y:S02]  /*4250*/  @UP4 USHF.R.U32.HI UR7, URZ, UR23, UR5 ;  /* 0x00000017ff074299 */ /* 0x000fe40008011605 */
[----:B------:R-:W-:Y:S02]  /*4260*/  UIMAD.WIDE.U32 UR10, UR6, UR22, URZ ;  /* 0x00000016060a72a5 */ /* 0x000fe4000f8e00ff */
[----:B------:R-:W-:Y:S02]  /*4270*/  USEL UR5, UR14, UR12, !UP6 ;  /* 0x0000000c0e057287 */ /* 0x000fe4000f000000 */
[----:B------:R-:W-:Y:S02]  /*4280*/  UIMAD UR8, UR42, UR7, URZ ;  /* 0x000000072a0872a4 */ /* 0x000fe4000f8e02ff */
[----:B------:R-:W-:Y:S03]  /*4290*/  UISETP.GE.AND UP0, UPT, UR6, UR4, UPT ;  /* 0x000000040600728c */ /* 0x000fe6000bf06270 */
[----:B------:R-:W-:Y:S01]  /*42a0*/  UMOV UR4, UR11 ;  /* 0x0000000b00047c82 */ /* 0x000fe20008000000 */
[----:B------:R-:W-:Y:S02]  /*42b0*/  UISETP.GE.OR UP0, UPT, UR5, UR8, UP0 ;  /* 0x000000080500728c */ /* 0x000fe40008706670 */
[----:B------:R-:W-:Y:S02]  /*42c0*/  USHF.R.U32.HI UR4, URZ, UR23, UR4 ;  /* 0x00000017ff047299 */ /* 0x000fe40008011604 */
[----:B------:R-:W-:Y:S02]  /*42d0*/  UIMAD.WIDE.U32 UR8, UR5, UR22, URZ ;  /* 0x00000016050872a5 */ /* 0x000fe4000f8e00ff */
[----:B------:R-:W-:Y:S04]  /*42e0*/  USEL UR10, UR6, UR4, !UP4 ;  /* 0x00000004060a7287 */ /* 0x000fe8000e000000 */
[----:B------:R-:W-:Y:S01]  /*42f0*/  UIADD3 UR11, UPT, UPT, -UR10, URZ, URZ ;  /* 0x000000ff0a0b7290 */ /* 0x000fe2000fffe1ff */
[----:B------:R-:W-:Y:S02]  /*4300*/  @!UP0 UMOV UR4, UR9 ;  /* 0x0000000900048c82 */ /* 0x000fe40008000000 */
[----:B------:R-:W-:Y:S02]  /*4310*/  @!UP0 USHF.R.U32.HI UR4, URZ, UR23, UR4 ;  /* 0x00000017ff048299 */ /* 0x000fe40008011604 */
[----:B------:R-:W-:Y:S02]  /*4320*/  UIMAD UR8, UR42, UR11, UR6 ;  /* 0x0000000b2a0872a4 */ /* 0x000fe4000f8e0206 */
[----:B------:R-:W-:Y:S04]  /*4330*/  @!UP0 USEL UR4, UR5, UR4, !UP4 ;  /* 0x0000000405048287 */ /* 0x000fe8000e000000 */
[----:B------:R-:W-:Y:S02]  /*4340*/  @!UP0 UIMAD UR8, UR7, UR8, UR4 ;  /* 0x00000008070882a4 */ /* 0x000fe4000f8e0204 */
[----:B------:R-:W-:Y:S02]  /*4350*/  @!UP0 UIADD3 UR9, UPT, UPT, UR10, -UR4, URZ ;  /* 0x800000040a098290 */ /* 0x000fe4000fffe0ff */
[----:B------:R-:W-:Y:S02]  /*4360*/  UIADD3 UR4, UPT, UPT, -UR5, URZ, URZ ;  /* 0x000000ff05047290 */ /* 0x000fe4000fffe1ff */
[----:B------:R-:W-:Y:S02]  /*4370*/  UIADD3 UR7, UPT, UPT, -UR6, URZ, URZ ;  /* 0x000000ff06077290 */ /* 0x000fe4000fffe1ff */
[----:B------:R-:W-:Y:S02]  /*4380*/  @!UP0 UIMAD UR6, UR9, UR42, UR5 ;  /* 0x0000002a090682a4 */ /* 0x000fe4000f8e0205 */
[----:B------:R-:W-:Y:S02]  /*4390*/  UIMAD UR14, UR15, UR4, UR14 ;  /* 0x000000040f0e72a4 */ /* 0x000fe4000f8e020e */
[----:B------:R-:W-:Y:S01]  /*43a0*/  UIMAD UR13, UR46, UR7, UR13 ;  /* 0x000000072e0d72a4 */ /* 0x000fe2000f8e020d */
[----:B------:R-:W-:Y:S02]  /*43b0*/  @!UP0 UMOV UR5, UR8 ;  /* 0x0000000800058c82 */ /* 0x000fe40008000000 */
[----:B------:R-:W-:Y:S02]  /*43c0*/  UIMAD UR14, UR5, UR15, UR14 ;  /* 0x0000000f050e72a4 */ /* 0x000fe4000f8e020e */
[----:B------:R-:W-:Y:S11]  /*43d0*/  UIMAD UR13, UR6, UR46, UR13 ;  /* 0x0000002e060d72a4 */ /* 0x000ff6000f8e020d */
[----:B------:R-:W-:Y:S01]  /*43e0*/  @!UPT UIADD3 URZ, UPT, UPT, URZ, URZ, URZ ;  /* 0x000000fffffff290 */ /* 0x000fe2000fffe0ff */
.L_x_73:
[----:B------:R-:W3:Y:S01]  /*43f0*/  @!UP2 LDCU.128 UR8, c[0x0][0xb10] ;  /* 0x00016200ff08a7ac */ /* 0x000ee20008000c00 */
[C---:B------:R-:W-:Y:S02]  /*4400*/  ISETP.NE.U32.AND P1, PT, R4.reuse, RZ, PT ;  /* 0x000000ff0400720c */ /* 0x040fe40003f25070 */
[----:B------:R-:W-:Y:S02]  /*4410*/  ISETP.NE.U32.AND P0, PT, R4, RZ, PT ;  /* 0x000000ff0400720c */ /* 0x000fe40003f05070 */
[C---:B------:R-:W-:Y:S02]  /*4420*/  ISETP.NE.AND.EX P1, PT, R5.reuse, RZ, PT, P1 ;  /* 0x000000ff0500720c */ /* 0x040fe40003f25310 */
[----:B------:R-:W-:Y:S01]  /*4430*/  ISETP.NE.AND.EX P0, PT, R5, RZ, PT, P0 ;  /* 0x000000ff0500720c */ /* 0x000fe20003f05300 */
[----:B------:R-:W4:Y:S01]  /*4440*/  @!UP2 LDCU UR5, c[0x0][0xb0c] ;  /* 0x00016180ff05a7ac */ /* 0x000f220008000800 */
[----:B------:R-:W-:Y:S01]  /*4450*/  SHF.L.U32 R9, R15, 0x1f, RZ ;  /* 0x0000001f0f097819 */ /* 0x000fe200000006ff */
[----:B------:R-:W-:Y:S02]  /*4460*/  USHF.L.U32 UR35, UR16, 0x7, URZ ;  /* 0x0000000710237899 */ /* 0x000fe400080006ff */
[----:B------:R-:W-:Y:S02]  /*4470*/  USHF.L.U32 UR34, UR20, 0x8, URZ ;  /* 0x0000000814227899 */ /* 0x000fe400080006ff */
[----:B---3--:R-:W-:Y:S07]  /*4480*/  UIMAD.WIDE.U32 UR6, UR14, UR8, URZ ;  /* 0x000000080e0672a5 */ /* 0x008fee000f8e00ff */
[----:B------:R-:W-:Y:S01]  /*4490*/  @!UP2 UMOV UR4, UR7 ;  /* 0x000000070004ac82 */ /* 0x000fe20008000000 */
[----:B----4-:R-:W-:Y:S02]  /*44a0*/  @!UP2 UISETP.NE.AND UP0, UPT, UR5, 0x1, UPT ;  /* 0x000000010500a88c */ /* 0x010fe4000bf05270 */
[----:B------:R-:W-:Y:S02]  /*44b0*/  @!UP2 USHF.R.U32.HI UR4, URZ, UR9, UR4 ;  /* 0x00000009ff04a299 */ /* 0x000fe40008011604 */
[----:B------:R-:W-:Y:S02]  /*44c0*/  UIMAD.WIDE.U32 UR6, UR13, UR11, URZ ;  /* 0x0000000b0d0672a5 */ /* 0x000fe4000f8e00ff */
[----:B------:R-:W-:Y:S02]  /*44d0*/  @!UP2 USEL UR8, UR14, UR4, !UP0 ;  /* 0x000000040e08a287 */ /* 0x000fe4000c000000 */
[----:B------:R-:W-:Y:S03]  /*44e0*/  @!UP2 UISETP.NE.AND UP0, UPT, UR10, 0x1, UPT ;  /* 0x000000010a00a88c */ /* 0x000fe6000bf05270 */
[----:B------:R-:W-:Y:S02]  /*44f0*/  @!UP2 UMOV UR6, UR7 ;  /* 0x000000070006ac82 */ /* 0x000fe40008000000 */
[----:B------:R-:W3:Y:S02]  /*4500*/  @!UP2 LDCU UR4, c[0x0][0xb20] ;  /* 0x00016400ff04a7ac */ /* 0x000ee40008000800 */
[----:B---3--:R-:W-:Y:S04]  /*4510*/  @!UP2 USHF.R.U32.HI UR6, URZ, UR4, UR6 ;  /* 0x00000004ff06a299 */ /* 0x008fe80008011606 */
[----:B------:R-:W-:Y:S04]  /*4520*/  @!UP2 USEL UR6, UR13, UR6, !UP0 ;  /* 0x000000060d06a287 */ /* 0x000fe8000c000000 */
[----:B------:R-:W-:Y:S02]  /*4530*/  @!UP2 UIADD3 UR4, UPT, UPT, -UR8, UR6, URZ ;  /* 0x000000060804a290 */ /* 0x000fe4000fffe1ff */
[----:B------:R-:W-:Y:S02]  /*4540*/  @!UP2 UIADD3 UR6, UPT, UPT, UR8, -UR6, URZ ;  /* 0x800000060806a290 */ /* 0x000fe4000fffe0ff */
[----:B------:R-:W-:Y:S02]  /*4550*/  @!UP2 UIMAD UR14, UR4, UR5, UR14 ;  /* 0x00000005040ea2a4 */ /* 0x000fe4000f8e020e */
[----:B------:R-:W-:Y:S01]  /*4560*/  @!UP2 UIMAD UR13, UR6, UR10, UR13 ;  /* 0x0000000a060da2a4 */ /* 0x000fe2000f8e020d */
[----:B------:R-:W-:Y:S11]  /*4570*/  BRA.U UP3, `(.L_x_74) ;  /* 0x0000000103107547 */ /* 0x000ff6000b800000 */
[----:B--2---:R-:W-:Y:S04]  /*4580*/  MOV R0, UR48 ;  /* 0x0000003000007c02 */ /* 0x004fe80008000f00 */
[----:B------:R-:W-:Y:S04]  /*4590*/  SHF.L.U32 R11, R0, 0x1f, RZ ;  /* 0x0000001f000b7819 */ /* 0x000fe800000006ff */
[----:B------:R-:W2:Y:S02]  /*45a0*/  SYNCS.PHASECHK.TRANS64.TRYWAIT P2, [UR21+0x78], R11 ;  /* 0x0000780bff0075a7 */ /* 0x000ea40008041115 */
[----:B--2---:R-:W-:Y:S05]  /*45b0*/  @!P2 BRA `(.L_x_75) ;  /* 0x0000007400d8a947 */ /* 0x004fea0003800000 */
.L_x_74:
[----:B------:R-:W-:Y:S05]  /*45c0*/  @!P1 BRA `(.L_x_76) ;  /* 0x0000000000309947 */ /* 0x000fea0003800000 */
[----:B------:R-:W-:Y:S01]  /*45d0*/  ISETP.NE.U32.AND P1, PT, R2, RZ, PT ;  /* 0x000000ff0200720c */ /* 0x000fe20003f25070 */
[----:B------:R-:W3:Y:S01]  /*45e0*/  LDCU.64 UR4, c[0x0][0x358] ;  /* 0x00006b00ff0477ac */ /* 0x000ee20008000a00 */
[----:B------:R-:W-:Y:S02]  /*45f0*/  IMAD.MOV.U32 R158, RZ, RZ, 0x1 ;  /* 0x00000001ff9e7424 */ /* 0x000fe400078e00ff */
[----:B------:R-:W-:Y:S11]  /*4600*/  ISETP.NE.AND.EX P1, PT, R3, RZ, PT, P1 ;  /* 0x000000ff0300720c */ /* 0x000ff60003f25310 */
[----:B------:R-:W-:Y:S02]  /*4610*/  @!UPT UIADD3 URZ, UPT, UPT, URZ, URZ, URZ ;  /* 0x000000fffffff290 */ /* 0x000fe4000fffe0ff */
[----:B--2---:R-:W2:Y:S01]  /*4620*/  @P1 LDC.64 R10, c[0x0][0x888] ;  /* 0x00022200ff0a1b82 */ /* 0x004ea20000000a00 */
[----:B------:R-:W-:Y:S04]  /*4630*/  @P1 IMAD R0, R4, UR36, RZ ;  /* 0x0000002404001c24 */ /* 0x000fe8000f8e02ff */
[----:B--2---:R-:W-:Y:S04]  /*4640*/  @P1 IMAD.WIDE R10, R0, 0x4, R10 ;  /* 0x00000004000a1825 */ /* 0x004fe800078e020a */
[----:B------:R-:W-:Y:S01]  /*4650*/  HFMA2 R0, -RZ, RZ, 0, 5.9604644775390625e-08 ;  /* 0x00000001ff007431 */ /* 0x000fe200000001ff */
[----:B---3-5:R3:W5:Y:S04]  /*4660*/  @P1 LDG.E R73, desc[UR4][R10.64] ;  /* 0x000000040a491981 */ /* 0x028768000c1e1900 */
[----:B------:R-:W-:Y:S01]  /*4670*/  @!P1 PRMT R158, R0, 0x7610, R158 ;  /* 0x00007610009e9816 */ /* 0x000fe2000000009e */
[----:B---3--:R-:W4:Y:S06]  /*4680*/  @!P1 LDC R73, c[0x0][0x880] ;  /* 0x00022000ff499b82 */ /* 0x008f2c0000000800 */
.L_x_76:
[----:B----45:R-:W-:Y:S01]  /*4690*/  @!P0 FSETP.EQ.AND P1, PT, R73, RZ, PT ;  /* 0x000000ff4900820b */ /* 0x030fe20003f22000 */
[----:B------:R-:W-:Y:S01]  /*46a0*/  @!UPT UIADD3 URZ, UPT, UPT, URZ, URZ, URZ ;  /* 0x000000fffffff290 */ /* 0x000fe2000fffe0ff */
[----:B------:R-:W-:Y:S11]  /*46b0*/  @!P0 BRA `(.L_x_77) ;  /* 0x0000000000188947 */ /* 0x000ff60003800000 */
[----:B------:R-:W-:Y:S02]  /*46c0*/  LOP3.LUT P0, RZ, R158, 0xff, RZ, 0xc0, !PT ;  /* 0x000000ff9eff7812 */ /* 0x000fe4000780c0ff */
[----:B------:R-:W-:Y:S04]  /*46d0*/  ISETP.NE.U32.AND P1, PT, R2, RZ, PT ;  /* 0x000000ff0200720c */ /* 0x000fe80003f25070 */
[----:B------:R-:W-:Y:S04]  /*46e0*/  ISETP.NE.AND.EX P1, PT, R3, RZ, PT, P1 ;  /* 0x000000ff0300720c */ /* 0x000fe80003f25310 */
[----:B------:R-:W-:Y:S03]  /*46f0*/  PLOP3.LUT P1, PT, P1, PT, PT, 0x8, 0x80 ;  /* 0x000000000080781c */ /* 0x000fe60000f2e170 */
[----:B------:R-:W-:Y:S11]  /*4700*/  @P0 FSETP.EQ.AND P1, PT, R73, RZ, PT ;  /* 0x000000ff4900020b */ /* 0x000ff60003f22000 */
[----:B------:R-:W-:Y:S02]  /*4710*/  @!UPT UIADD3 URZ, UPT, UPT, URZ, URZ, URZ ;  /* 0x000000fffffff290 */ /* 0x000fe4000fffe0ff */
.L_x_77:
[----:B------:R-:W3:Y:S01]  /*4720*/  SYNCS.PHASECHK.TRANS64.TRYWAIT P2, [UR21+0x50], R9 ;  /* 0x00005009ff0075a7 */ /* 0x000ee20008041115 */
[----:B------:R-:W-:Y:S04]  /*4730*/  ELECT P0, URZ, PT ;  /* 0x0000000000ff782f */ /* 0x000fe80003800000 */
[----:B------:R-:W-:Y:S11]  /*4740*/  PLOP3.LUT P1, PT, P1, P0, PT, 0xf2, 0x2f ;  /* 0x00000000002f781c */ /* 0x000ff60000f21e72 */
[----:B------:R-:W-:Y:S02]  /*4750*/  @!UPT UIADD3 URZ, UPT, UPT, URZ, URZ, URZ ;  /* 0x000000fffffff290 */ /* 0x000fe4000fffe0ff */
[----:B------:R-:W-:Y:S05]  /*4760*/  @!P1 IADD3 R8, P0, PT, R16, 0x580, RZ ;  /* 0x0000058010089810 */ /* 0x000fea0007f1e0ff */
[----:B------:R-:W-:Y:S01]  /*4770*/  @!P1 IMAD.X R6, RZ, RZ, R17, P0 ;  /* 0x000000ffff069224 */ /* 0x000fe200000e0611 */
[----:B---3--:R-:W-:Y:S07]  /*4780*/  @!P2 BRA `(.L_x_78) ;  /* 0x00000074007ca947 */ /* 0x008fee0003800000 */
.L_x_156:
[----:B------:R-:W-:Y:S01]  /*4790*/  @!P1 R2UR UR5, R8 ;  /* 0x00000000080592ca */ /* 0x000fe200000e0000 */
[----:B------:R-:W-:Y:S01]  /*47a0*/  VOTEU.ALL UP0, P1 ;  /* 0x0000000000ff7886 */ /* 0x000fe20000800000 */
[----:B------:R-:W-:Y:S01]  /*47b0*/  @!P1 R2UR UR4, R6 ;  /* 0x00000000060492ca */ /* 0x000fe200000e0000 */
[----:B--2---:R-:W-:Y:S01]  /*47c0*/  @!P1 IMAD.MOV.U32 R0, RZ, RZ, 0x2000 ;  /* 0x00002000ff009424 */ /* 0x004fe200078e00ff */
[----:B------:R-:W-:Y:S01]  /*47d0*/  UMOV UR6, 0x0 ;  /* 0x0000000000067882 */ /* 0x000fe20000000000 */
[----:B------:R-:W-:Y:S01]  /*47e0*/  UMOV UR7, 0x10000000 ;  /* 0x1000000000077882 */ /* 0x000fe20000000000 */
[----:B------:R-:W-:Y:S01]  /*47f0*/  @!UP0 UIADD3 UR32, UPT, UPT, UR21, 0x200, URZ ;  /* 0x0000020015208890 */ /* 0x000fe2000fffe0ff */
[----:B------:R-:W-:Y:S01]  /*4800*/  @!P1 IADD3 R8, P0, PT, R16, 0x580, RZ ;  /* 0x0000058010089810 */ /* 0x000fe20007f1e0ff */
[----:B------:R-:W-:Y:S04]  /*4810*/  VOTEU.ALL UP0, P1 ;  /* 0x0000000000ff7886 */ /* 0x000fe80000800000 */
[----:B------:R-:W-:Y:S02]  /*4820*/  @!P1 IMAD.X R6, RZ, RZ, R17, P0 ;  /* 0x000000ffff069224 */ /* 0x000fe400000e0611 */
[----:B------:R-:W-:Y:S02]  /*4830*/  IMAD.U32 R10, RZ, RZ, UR5 ;  /* 0x00000005ff0a7e24 */ /* 0x000fe4000f8e00ff */
[----:B------:R-:W-:Y:S03]  /*4840*/  IMAD.U32 R11, RZ, RZ, UR4 ;  /* 0x00000004ff0b7e24 */ /* 0x000fe6000f8e00ff */
[----:B------:R-:W-:Y:S02]  /*4850*/  @!P1 R2UR UR4, R10 ;  /* 0x000000000a0492ca */ /* 0x000fe400000e0000 */
[----:B------:R-:W-:Y:S11]  /*4860*/  @!P1 R2UR UR5, R11 ;  /* 0x000000000b0592ca */ /* 0x000ff600000e0000 */
[----:B------:R-:W-:Y:S02]  /*4870*/  @!UPT UIADD3 URZ, UPT, UPT, URZ, URZ, URZ ;  /* 0x000000fffffff290 */ /* 0x000fe4000fffe0ff */
[----:B------:R2:W-:Y:S01]  /*4880*/  @!UP0 UTMALDG.3D [UR32], [UR4], desc[UR6] ;  /* 0x00000620040085b4 */ /* 0x0005e20008011000 */
[----:B------:R2:W-:Y:S01]  /*4890*/  @!P1 SYNCS.ARRIVE.TRANS64.RED.A0TR RZ, [UR21+0x30], R0 ;  /* 0x00003000ffff99a7 */ /* 0x0005e20008300415 */
[----:B------:R-:W-:Y:S01]  /*48a0*/  SYNCS.ARRIVE.TRANS64.RED.A1T0 RZ, [UR40], RZ ;  /* 0x000000ffffff79a7 */ /* 0x000fe20008100428 */
[----:B------:R-:W3:Y:S02]  /*48b0*/  SYNCS.PHASECHK.TRANS64.TRYWAIT P2, [UR21+0x58], R9 ;  /* 0x00005809ff0075a7 */ /* 0x000ee40008041115 */
[----:B--23--:R-:W-:Y:S05]  /*48c0*/  @!P2 BRA `(.L_x_79) ;  /* 0x000000740044a947 */ /* 0x00cfea0003800000 */
.L_x_158:
        /* <DEDUP_REMOVED lines=8> */
[----:B------:R-:W-:Y:S01]  /*4950*/  @!UP0 UIADD3 UR24, UPT, UPT, UR21, 0x2200, URZ ;  /* 0x0000220015188890 */ /* 0x000fe2000fffe0ff */
[----:B------:R-:W-:Y:S01]  /*4960*/  VOTEU.ALL UP0, P1 ;  /* 0x0000000000ff7886 */ /* 0x000fe20000800000 */
[----:B------:R-:W-:Y:S01]  /*4970*/  UMOV UR27, UR35 ;  /* 0x00000023001b7c82 */ /* 0x000fe20008000000 */
[----:B------:R-:W-:Y:S02]  /*4980*/  UMOV UR28, UR36 ;  /* 0x00000024001c7c82 */ /* 0x000fe40008000000 */
[----:B------:R-:W-:Y:S02]  /*4990*/  IMAD.U32 R10, RZ, RZ, UR5 ;  /* 0x00000005ff0a7e24 */ /* 0x000fe4000f8e00ff */
[----:B------:R-:W-:Y:S02]  /*49a0*/  IMAD.U32 R11, RZ, RZ, UR4 ;  /* 0x00000004ff0b7e24 */ /* 0x000fe4000f8e00ff */
[----:B------:R-:W-:Y:S01]  /*49b0*/  @!P1 IMAD.X R6, RZ, RZ, R17, P0 ;  /* 0x000000ffff069224 */ /* 0x000fe200000e0611 */
        /* <DEDUP_REMOVED lines=8> */
.L_x_160:
[----:B------:R-:W-:Y:S01]  /*4a40*/  @!P1 R2UR UR5, R8 ;  /* 0x00000000080592ca */ /* 0x000fe200000e0000 */
[----:B------:R-:W-:Y:S01]  /*4a50*/  VOTEU.ALL UP0, P1 ;  /* 0x0000000000ff7886 */ /* 0x000fe20000800000 */
[----:B------:R-:W-:Y:S01]  /*4a60*/  @!P1 R2UR UR4, R6 ;  /* 0x00000000060492ca */ /* 0x000fe200000e0000 */
[----:B--2---:R-:W-:Y:S01]  /*4a70*/  @!P1 IMAD.MOV.U32 R0, RZ, RZ, 0x2000 ;  /* 0x00002000ff009424 */ /* 0x004fe200078e00ff */
[----:B------:R-:W-:Y:S01]  /*4a80*/  UMOV UR6, 0x0 ;  /* 0x0000000000067882 */ /* 0x000fe20000000000 */
[----:B------:R-:W-:Y:S01]  /*4a90*/  UMOV UR7, 0x10000000 ;  /* 0x1000000000077882 */ /* 0x000fe20000000000 */
[----:B------:R-:W-:Y:S01]  /*4aa0*/  @!UP0 UIADD3 UR18, UPT, UPT, UR34, 0x80, URZ ;  /* 0x0000008022128890 */ /* 0x000fe2000fffe0ff */
[----:B------:R-:W-:Y:S01]  /*4ab0*/  VIADD R14, R14, 0x1 ;  /* 0x000000010e0e7836 */ /* 0x000fe20000000000 */
[----:B------:R-:W-:Y:S01]  /*4ac0*/  @!UP0 UIADD3 UR16, UPT, UPT, UR21, 0x4200, URZ ;  /* 0x0000420015108890 */ /* 0x000fe2000fffe0ff */
[----:B------:R-:W-:Y:S01]  /*4ad0*/  VOTEU.ALL UP0, P1 ;  /* 0x0000000000ff7886 */ /* 0x000fe20000800000 */
[----:B------:R-:W-:Y:S01]  /*4ae0*/  UMOV UR19, UR35 ;  /* 0x0000002300137c82 */ /* 0x000fe20008000000 */
[----:B------:R-:W-:Y:S02]  /*4af0*/  UMOV UR20, UR36 ;  /* 0x0000002400147c82 */ /* 0x000fe40008000000 */
        /* <DEDUP_REMOVED lines=10> */
.L_x_162:
[----:B------:R-:W-:Y:S01]  /*4ba0*/  @!P1 IADD3 R6, P0, PT, R16, 0x580, RZ ;  /* 0x0000058010069810 */ /* 0x000fe20007f1e0ff */
[----:B------:R-:W-:Y:S01]  /*4bb0*/  VOTEU.ALL UP0, P1 ;  /* 0x0000000000ff7886 */ /* 0x000fe20000800000 */
[----:B------:R-:W-:Y:S01]  /*4bc0*/  UMOV UR6, 0x0 ;  /* 0x0000000000067882 */ /* 0x000fe20000000000 */
[----:B------:R-:W-:Y:S01]  /*4bd0*/  UMOV UR7, 0x10000000 ;  /* 0x1000000000077882 */ /* 0x000fe20000000000 */
[----:B------:R-:W-:Y:S01]  /*4be0*/  @!P1 R2UR UR5, R6 ;  /* 0x00000000060592ca */ /* 0x000fe200000e0000 */
[----:B--2---:R-:W-:Y:S01]  /*4bf0*/  @!P1 IMAD.X R0, RZ, RZ, R17, P0 ;  /* 0x000000ffff009224 */ /* 0x004fe200000e0611 */
[----:B------:R-:W-:Y:S01]  /*4c00*/  @!UP0 UIADD3 UR10, UPT, UPT, UR34, 0xc0, URZ ;  /* 0x000000c0220a8890 */ /* 0x000fe2000fffe0ff */
[----:B------:R-:W-:Y:S01]  /*4c10*/  R2UR UR16, R160 ;  /* 0x00000000a01072ca */ /* 0x000fe200000e0000 */
[----:B------:R-:W-:Y:S01]  /*4c20*/  @!UP0 UIADD3 UR8, UPT, UPT, UR21, 0x6200, URZ ;  /* 0x0000620015088890 */ /* 0x000fe2000fffe0ff */
[----:B------:R-:W-:Y:S01]  /*4c30*/  ISETP.NE.AND P0, PT, R14, 0x2, PT ;  /* 0x000000020e00780c */ /* 0x000fe20003f05270 */
[----:B------:R-:W-:Y:S01]  /*4c40*/  @!UP0 UIADD3 UR9, UPT, UPT, UR21, 0x48, URZ ;  /* 0x0000004815098890 */ /* 0x000fe2000fffe0ff */
[----:B------:R-:W-:Y:S01]  /*4c50*/  @!P1 R2UR UR4, R0 ;  /* 0x00000000000492ca */ /* 0x000fe200000e0000 */
[----:B------:R-:W-:Y:S01]  /*4c60*/  VOTEU.ALL UP0, P1 ;  /* 0x0000000000ff7886 */ /* 0x000fe20000800000 */
[----:B------:R-:W-:Y:S01]  /*4c70*/  UMOV UR11, UR35 ;  /* 0x00000023000b7c82 */ /* 0x000fe20008000000 */
[----:B------:R-:W-:Y:S01]  /*4c80*/  UMOV UR12, UR36 ;  /* 0x00000024000c7c82 */ /* 0x000fe20008000000 */
[----:B------:R-:W-:Y:S01]  /*4c90*/  SEL R0, RZ, 0x1, P0 ;  /* 0x00000001ff007807 */ /* 0x000fe20000000000 */
[----:B------:R-:W-:Y:S01]  /*4ca0*/  UIADD3 UR20, UPT, UPT, UR13, UR59, URZ ;  /* 0x0000003b0d147290 */ /* 0x000fe2000fffe0ff */
[----:B------:R-:W-:Y:S01]  /*4cb0*/  IMAD.U32 R8, RZ, RZ, UR5 ;  /* 0x00000005ff087e24 */ /* 0x000fe2000f8e00ff */
[----:B------:R-:W-:Y:S01]  /*4cc0*/  LOP3.LUT R15, R15, 0x1, RZ, 0x3c, !PT ;  /* 0x000000010f0f7812 */ /* 0x000fe200078e3cff */
[----:B------:R-:W-:Y:S01]  /*4cd0*/  UPLOP3.LUT UP3, UPT, UPT, UPT, UPT, 0x80, 0x8 ;  /* 0x000000000008789c */ /* 0x000fe20003f6f070 */
[----:B------:R-:W-:Y:S01]  /*4ce0*/  LOP3.LUT R13, R13, R0, RZ, 0x3c, !PT ;  /* 0x000000000d0d7212 */ /* 0x000fe200078e3cff */
[----:B------:R-:W-:Y:S01]  /*4cf0*/  UIADD3 UR16, UPT, UPT, UR14, UR16, URZ ;  /* 0x000000100e107290 */ /* 0x000fe2000fffe0ff */
[----:B------:R-:W-:Y:S01]  /*4d00*/  SEL R14, R14, RZ, P0 ;  /* 0x000000ff0e0e7207 */ /* 0x000fe20000000000 */
[----:B------:R-:W-:Y:S01]  /*4d10*/  UMOV UR36, UR29 ;  /* 0x0000001d00247c82 */ /* 0x000fe20008000000 */
[----:B------:R-:W-:Y:S01]  /*4d20*/  IMAD.U32 R9, RZ, RZ, UR4 ;  /* 0x00000004ff097e24 */ /* 0x000fe2000f8e00ff */
[----:B------:R-:W-:Y:S04]  /*4d30*/  @!P1 R2UR UR4, R8 ;  /* 0x00000000080492ca */ /* 0x000fe800000e0000 */
[----:B------:R-:W-:Y:S11]  /*4d40*/  @!P1 R2UR UR5, R9 ;  /* 0x00000000090592ca */ /* 0x000ff600000e0000 */
[----:B------:R-:W-:Y:S02]  /*4d50*/  @!UPT UIADD3 URZ, UPT, UPT, URZ, URZ, URZ ;  /* 0x000000fffffff290 */ /* 0x000fe4000fffe0ff */
[----:B------:R2:W-:Y:S01]  /*4d60*/  @!UP0 UTMALDG.3D [UR8], [UR4], desc[UR6] ;  /* 0x00000608040085b4 */ /* 0x0005e20008011000 */
[----:B------:R2:W-:Y:S01]  /*4d70*/  @!P1 SYNCS.ARRIVE.TRANS64.RED.A0TR RZ, [UR21+0x48], R7 ;  /* 0x00004807ffff99a7 */ /* 0x0005e20008300415 */
[----:B------:R-:W-:Y:S01]  /*4d80*/  SYNCS.ARRIVE.TRANS64.RED.A1T0 RZ, [UR37], RZ ;  /* 0x000000ffffff79a7 */ /* 0x000fe20008100425 */
[----:B------:R-:W-:Y:S05]  /*4d90*/  BRA.U UP1, `(.L_x_82) ;  /* 0xfffffff101747547 */ /* 0x000fea000b83ffff */
[----:B------:R-:W-:-:S04]  /*4da0*/  SHF.L.U32 R3, R15, 0x1f, RZ ;  /* 0x0000001f0f037819 */ /* 0x000fc800000006ff */
[----:B------:R-:W3:Y:S02]  /*4db0*/  SYNCS.PHASECHK.TRANS64.TRYWAIT P0, [UR21+0x50], R3 ;  /* 0x00005003ff0075a7 */ /* 0x000ee40008001115 */
[----:B---3--:R-:W-:Y:S05]  /*4dc0*/  @!P0 BRA `(.L_x_83) ;  /* 0x00000070004c8947 */ /* 0x008fea0003800000 */
.L_x_164:
[----:B------:R-:W4:Y:S02]  /*4dd0*/  SYNCS.PHASECHK.TRANS64.TRYWAIT P0, [UR21+0x58], R3 ;  /* 0x00005803ff0075a7 */ /* 0x000f240008001115 */
[----:B----4-:R-:W-:Y:S05]  /*4de0*/  @!P0 BRA `(.L_x_84) ;  /* 0x00000070005c8947 */ /* 0x010fea0003800000 */
.L_x_166:
[----:B------:R-:W4:Y:S02]  /*4df0*/  SYNCS.PHASECHK.TRANS64.TRYWAIT P0, [UR21+0x60], R3 ;  /* 0x00006003ff0075a7 */ /* 0x000f240008001115 */
[----:B----4-:R-:W-:Y:S05]  /*4e00*/  @!P0 BRA `(.L_x_85) ;  /* 0x00000070006c8947 */ /* 0x010fea0003800000 */
.L_x_168:
[----:B---3--:R-:W-:-:S07]  /*4e10*/  MOV R0, UR21 ;  /* 0x0000001500007c02 */ /* 0x008fce0008000f00 */
.L_x_86:
[----:B---3--:R-:W-:-:S04]  /*4e20*/  SHF.L.U32 R3, R15, 0x1f, RZ ;  /* 0x0000001f0f037819 */ /* 0x008fc800000006ff */
[----:B------:R3:W4:Y:S03]  /*4e30*/  SYNCS.PHASECHK.TRANS64.TRYWAIT P0, [R0+URZ+0x68], R3 ;  /* 0x00006803000075a7 */ /* 0x00072600080011ff */
[----:B----4-:R-:W-:Y:S05]  /*4e40*/  @!P0 NANOSLEEP.SYNCS 0x989680 ;  /* 0x009896800000895d */ /* 0x010fea0003900000 */
[----:B------:R-:W4:Y:S02]  /*4e50*/  @!P0 SYNCS.PHASECHK.TRANS64 P0, [R0+URZ+0x68], R3 ;  /* 0x00006803000085a7 */ /* 0x000f2400080010ff */
[----:B-12-4-:R-:W-:Y:S05]  /*4e60*/  @P0 EXIT ;  /* 0x000000000000094d */ /* 0x016fea0003800000 */
[----:B------:R-:W-:Y:S05]  /*4e70*/  BRA `(.L_x_86) ;  /* 0xfffffffc00e87947 */ /* 0x000fea000383ffff */
.L_x_71:
[----:B------:R-:W-:-:S06]  /*4e80*/  UISETP.GE.AND UP0, UPT, UR17, 0x4, UPT ;  /* 0x000000041100788c */ /* 0x000fcc000bf06270 */
[----:B------:R-:W-:-:S13]  /*4e90*/  PLOP3.LUT P0, PT, PT, PT, UP0, 0x80, 0x8 ;  /* 0x000000000008781c */ /* 0x000fda0003f0f008 */
[----:B------:R-:W-:Y:S05]  /*4ea0*/  @!P0 EXIT ;  /* 0x000000000000894d */ /* 0x000fea0003800000 */
[----:B------:R-:W1:Y:S08]  /*4eb0*/  S2UR UR4, SR_CgaCtaId ;  /* 0x00000000000479c3 */ /* 0x000e700000008800 */
[----:B------:R-:W-:Y:S01]  /*4ec0*/  BAR.SYNC.DEFER_BLOCKING 0x6, 0xa0 ;  /* 0x0182800000007b1d */ /* 0x000fe20000010000 */
[C---:B------:R-:W-:Y:S01]  /*4ed0*/  IMAD.SHL.U32 R4, R170.reuse, 0x40, RZ ;  /* 0x00000040aa047824 */ /* 0x040fe200078e00ff */
[C---:B------:R-:W-:Y:S01]  /*4ee0*/  LOP3.LUT R174, R170.reuse, 0x60, RZ, 0xc0, !PT ;  /* 0x00000060aaae7812 */ /* 0x040fe200078ec0ff */
[C---:B------:R-:W-:Y:S01]  /*4ef0*/  IMAD.SHL.U32 R137, R170.reuse, 0x8, RZ ;  /* 0x00000008aa897824 */ /* 0x040fe200078e00ff */
[C---:B------:R-:W-:Y:S01]  /*4f00*/  LOP3.LUT R172, R170.reuse, 0x2, RZ, 0xc0, !PT ;  /* 0x00000002aaac7812 */ /* 0x040fe200078ec0ff */
[----:B------:R-:W-:Y:S01]  /*4f10*/  IMAD.U32 R69, R170, 0x10000, RZ ;  /* 0x00010000aa457824 */ /* 0x000fe200078e00ff */
[----:B------:R-:W-:-:S02]  /*4f20*/  UMOV UR44, 0x400 ;  /* 0x00000400002c7882 */ /* 0x000fc40000000000 */
[----:B------:R-:W2:Y:S01]  /*4f30*/  LDC.64 R156, c[0x0][0x8b0] ;  /* 0x00022c00ff9c7b82 */ /* 0x000ea20000000a00 */
[----:B------:R-:W-:Y:S01]  /*4f40*/  LOP3.LUT R6, R4, 0x180, RZ, 0xc0, !PT ;  /* 0x0000018004067812 */ /* 0x000fe200078ec0ff */
[----:B------:R-:W-:Y:S01]  /*4f50*/  HFMA2 R162, -RZ, RZ, 0, 0 ;  /* 0x00000000ffa27431 */ /* 0x000fe200000001ff */
[----:B------:R-:W-:Y:S01]  /*4f60*/  LOP3.LUT R170, R170, 0x4, RZ, 0xc0, !PT ;  /* 0x00000004aaaa7812 */ /* 0x000fe200078ec0ff */
[----:B------:R-:W-:Y:S01]  /*4f70*/  IMAD.MOV.U32 R68, RZ, RZ, RZ ;  /* 0x000000ffff447224 */ /* 0x000fe200078e00ff */
[----:B------:R-:W-:Y:S01]  /*4f80*/  LOP3.LUT R137, R6, 0x30, R137, 0xf8, !PT ;  /* 0x0000003006897812 */ /* 0x000fe200078ef889 */
[----:B------:R-:W-:Y:S01]  /*4f90*/  IMAD.MOV.U32 R168, RZ, RZ, RZ ;  /* 0x000000ffffa87224 */ /* 0x000fe200078e00ff */
[----:B------:R-:W-:Y:S01]  /*4fa0*/  LOP3.LUT R69, R69, 0x600000, RZ, 0xc0, !PT ;  /* 0x0060000045457812 */ /* 0x000fe200078ec0ff */
[----:B------:R-:W3:Y:S01]  /*4fb0*/  LDC.64 R138, c[0x0][0x8a8] ;  /* 0x00022a00ff8a7b82 */ /* 0x000ee20000000a00 */
[----:B------:R-:W-:Y:S02]  /*4fc0*/  LOP3.LUT R137, R137, 0x1e40, R4, 0xf8, !PT ;  /* 0x00001e4089897812 */ /* 0x000fe400078ef804 */
[----:B------:R-:W-:Y:S01]  /*4fd0*/  CS2R R166, SRZ ;  /* 0x0000000000a67805 */ /* 0x000fe2000001ff00 */
[----:B------:R-:W-:Y:S01]  /*4fe0*/  IMAD.MOV.U32 R165, RZ, RZ, RZ ;  /* 0x000000ffffa57224 */ /* 0x000fe200078e00ff */
[----:B------:R-:W-:Y:S01]  /*4ff0*/  IADD3 R169, PT, PT, -R170, 0x2, RZ ;  /* 0x00000002aaa97810 */ /* 0x000fe20007ffe1ff */
[----:B------:R-:W-:Y:S01]  /*5000*/  IMAD.MOV R163, RZ, RZ, -R170 ;  /* 0x000000ffffa37224 */ /* 0x000fe200078e0aaa */
[----:B------:R-:W-:Y:S01]  /*5010*/  IADD3 R164, PT, PT, -R172, RZ, RZ ;  /* 0x000000ffaca47210 */ /* 0x000fe20007ffe1ff */
[----:B------:R-:W4:Y:S01]  /*5020*/  LDCU UR57, c[0x0][0x370] ;  /* 0x00006e00ff3977ac */ /* 0x000f220008000800 */
[----:B-1----:R-:W-:Y:S01]  /*5030*/  ULEA UR44, UR4, UR44, 0x18 ;  /* 0x0000002c042c7291 */ /* 0x002fe2000f8ec0ff */
[----:B------:R-:W1:Y:S03]  /*5040*/  LDCU.64 UR62, c[0x0][0x348] ;  /* 0x00006900ff3e77ac */ /* 0x000e660008000a00 */
[----:B------:R-:W-:-:S02]  /*5050*/  UIADD3 UR4, UPT, UPT, UR44, 0x8200, URZ ;  /* 0x000082002c047890 */ /* 0x000fc4000fffe0ff */
[----:B------:R-:W-:Y:S01]  /*5060*/  VIADD R171, R137, UR44 ;  /* 0x0000002c89ab7c36 */ /* 0x000fe20008000000 */
[----:B------:R-:W-:Y:S02]  /*5070*/  UIADD3 UR5, UPT, UPT, UR44, 0x200, URZ ;  /* 0x000002002c057890 */ /* 0x000fe4000fffe0ff */
[----:B------:R-:W4:Y:S01]  /*5080*/  LDS R0, [UR44+0x110] ;  /* 0x0001102cff007984 */ /* 0x000f220008000800 */
[----:B------:R-:W1:Y:S01]  /*5090*/  LDCU UR43, c[0x0][0xb0c] ;  /* 0x00016180ff2b77ac */ /* 0x000e620008000800 */
[----:B------:R-:W-:Y:S01]  /*50a0*/  VIADD R171, R171, 0x200 ;  /* 0x00000200abab7836 */ /* 0x000fe20000000000 */
[----:B------:R-:W-:Y:S01]  /*50b0*/  MOV R173, UR4 ;  /* 0x0000000400ad7c02 */ /* 0x000fe20008000f00 */
[----:B------:R-:W-:Y:S01]  /*50c0*/  IMAD.U32 R175, RZ, RZ, UR5 ;  /* 0x00000005ffaf7e24 */ /* 0x000fe2000f8e00ff */
[----:B------:R-:W1:Y:S01]  /*50d0*/  LDCU UR39, c[0x0][0xb30] ;  /* 0x00016600ff2777ac */ /* 0x000e620008000800 */
[----:B------:R-:W1:Y:S01]  /*50e0*/  LDCU.64 UR46, c[0x0][0x888] ;  /* 0x00011100ff2e77ac */ /* 0x000e620008000a00 */
[----:B------:R-:W1:Y:S01]  /*50f0*/  LDCU.64 UR40, c[0x0][0xb28] ;  /* 0x00016500ff2877ac */ /* 0x000e620008000a00 */
[----:B------:R-:W1:Y:S01]  /*5100*/  LDCU.64 UR60, c[0x0][0x890] ;  /* 0x00011200ff3c77ac */ /* 0x000e620008000a00 */
[----:B------:R-:W1:Y:S01]  /*5110*/  LDCU.128 UR52, c[0x0][0xb10] ;  /* 0x00016200ff3477ac */ /* 0x000e620008000c00 */
[----:B------:R-:W1:Y:S02]  /*5120*/  LDCU UR56, c[0x0][0x374] ;  /* 0x00006e80ff3877ac */ /* 0x000e640008000800 */
[----:B-1234-:R-:W-:-:S07]  /*5130*/  IADD3 R69, PT, PT, R0, R69, RZ ;  /* 0x0000004500457210 */ /* 0x01efce0007ffe0ff */
.L_x_131:
[C---:B------:R-:W-:Y:S02]  /*5140*/  LEA R3, R162.reuse, UR44, 0x3 ;  /* 0x0000002ca2037c11 */ /* 0x040fe4000f8e18ff */
[----:B------:R-:W-:Y:S02]  /*5150*/  SHF.L.U32 R0, R167, 0x1f, RZ ;  /* 0x0000001fa7007819 */ /* 0x000fe400000006ff */
[----:B-1----:R-:W-:Y:S02]  /*5160*/  LEA R5, R162, UR44, 0x4 ;  /* 0x0000002ca2057c11 */ /* 0x002fe4000f8e20ff */
[----:B------:R-:W1:Y:S02]  /*5170*/  SYNCS.PHASECHK.TRANS64.TRYWAIT P0, [R3+URZ+0x80], R0 ;  /* 0x00008000030075a7 */ /* 0x000e6400080011ff */
[----:B-1----:R-:W-:Y:S05]  /*5180*/  @!P0 BRA `(.L_x_87) ;  /* 0x0000006c00a48947 */ /* 0x002fea0003800000 */
.L_x_169:
        /* <DEDUP_REMOVED lines=11> */
[----:B------:R-:W-:Y:S01]  /*5240*/  PLOP3.LUT P0, PT, PT, PT, UP1, 0x80, 0x8 ;  /* 0x000000000008781c */ /* 0x000fe20003f0f018 */
[----:B------:R-:W-:Y:S11]  /*5250*/  UP2UR UR45, UPR, URZ, 0x2 ;  /* 0x00000002ff2d7883 */ /* 0x000ff60008000000 */
[----:B------:R-:W-:Y:S01]  /*5260*/  @!UPT UIADD3 URZ, UPT, UPT, URZ, URZ, URZ ;  /* 0x000000fffffff290 */ /* 0x000fe2000fffe0ff */
[----:B-1----:R-:W-:Y:S02]  /*5270*/  @P0 SHF.R.U32.HI R0, RZ, 0x10, R5 ;  /* 0x00000010ff000819 */ /* 0x002fe40000011605 */
        /* <DEDUP_REMOVED lines=12> */
[----:B------:R-:W2:Y:S01]  /*5340*/  LDCU UR12, c[0x0][0xb20] ;  /* 0x00016400ff0c77ac */ /* 0x000ea20008000800 */
[----:B------:R-:W-:Y:S02]  /*5350*/  UIMAD.WIDE.U32 UR4, UR56, UR55, URZ ;  /* 0x00000037380472a5 */ /* 0x000fe4000f8e00ff */
[----:B------:R-:W-:Y:S02]  /*5360*/  UIMAD.WIDE.U32 UR6, UR57, UR52, URZ ;  /* 0x00000034390672a5 */ /* 0x000fe4000f8e00ff */
[----:B------:R-:W-:Y:S02]  /*5370*/  UISETP.NE.AND UP0, UPT, UR54, 0x1, UPT ;  /* 0x000000013600788c */ /* 0x000fe4000bf05270 */
[----:B------:R-:W-:Y:S02]  /*5380*/  UIMAD.WIDE.U32 UR8, UR37, UR55, URZ ;  /* 0x00000037250872a5 */ /* 0x000fe4000f8e00ff */
[----:B------:R-:W-:Y:S02]  /*5390*/  UIMAD.WIDE.U32 UR10, UR38, UR52, URZ ;  /* 0x00000034260a72a5 */ /* 0x000fe4000f8e00ff */
[----:B------:R-:W-:Y:S02]  /*53a0*/  UISETP.NE.AND UP1, UPT, UR43, 0x1, UPT ;  /* 0x000000012b00788c */ /* 0x000fe4000bf25270 */
[----:B------:R-:W-:Y:S01]  /*53b0*/  UISETP.NE.AND UP2, UPT, UR42, 0x1, UPT ;  /* 0x000000012a00788c */ /* 0x000fe2000bf45270 */
[----:B------:R-:W-:Y:S02]  /*53c0*/  UMOV UR4, UR5 ;  /* 0x0000000500047c82 */ /* 0x000fe40008000000 */
[----:B--2---:R-:W-:Y:S03]  /*53d0*/  USHF.R.U32.HI UR5, URZ, UR12, UR4 ;  /* 0x0000000cff057299 */ /* 0x004fe60008011604 */
[----:B------:R-:W-:Y:S02]  /*53e0*/  UMOV UR4, UR7 ;  /* 0x0000000700047c82 */ /* 0x000fe40008000000 */
[----:B------:R-:W-:Y:S02]  /*53f0*/  USHF.R.U32.HI UR7, URZ, UR53, UR4 ;  /* 0x00000035ff077299 */ /* 0x000fe40008011604 */
[----:B------:R-:W-:Y:S02]  /*5400*/  USEL UR4, UR56, UR5, !UP0 ;  /* 0x0000000538047287 */ /* 0x000fe4000c000000 */
[----:B------:R-:W-:Y:S01]  /*5410*/  USEL UR7, UR57, UR7, !UP1 ;  /* 0x0000000739077287 */ /* 0x000fe2000c800000 */
[----:B------:R-:W-:Y:S01]  /*5420*/  UMOV UR5, UR9 ;  /* 0x0000000900057c82 */ /* 0x000fe20008000000 */
[----:B------:R-:W-:Y:S02]  /*5430*/  UIMAD.WIDE.U32 UR8, UR4, UR40, URZ ;  /* 0x00000028040872a5 */ /* 0x000fe4000f8e00ff */
[----:B------:R-:W-:Y:S03]  /*5440*/  USHF.R.U32.HI UR6, URZ, UR12, UR5 ;  /* 0x0000000cff067299 */ /* 0x000fe60008011605 */
[----:B------:R-:W-:Y:S01]  /*5450*/  UMOV UR5, UR11 ;  /* 0x0000000b00057c82 */ /* 0x000fe20008000000 */
[----:B------:R-:W-:Y:S02]  /*5460*/  UIMAD.WIDE.U32 UR10, UR7, UR40, URZ ;  /* 0x00000028070a72a5 */ /* 0x000fe4000f8e00ff */
[----:B------:R-:W-:Y:S02]  /*5470*/  USHF.R.U32.HI UR12, URZ, UR53, UR5 ;  /* 0x00000035ff0c7299 */ /* 0x000fe40008011605 */
[----:B------:R-:W-:Y:S01]  /*5480*/  USEL UR6, UR37, UR6, !UP0 ;  /* 0x0000000625067287 */ /* 0x000fe2000c000000 */
[----:B------:R-:W-:Y:S02]  /*5490*/  UMOV UR5, UR9 ;  /* 0x0000000900057c82 */ /* 0x000fe40008000000 */
[----:B------:R-:W-:Y:S01]  /*54a0*/  UMOV UR10, UR11 ;  /* 0x0000000b000a7c82 */ /* 0x000fe20008000000 */
[----:B------:R-:W-:Y:S02]  /*54b0*/  @UP2 USHF.R.U32.HI UR4, URZ, UR41, UR5 ;  /* 0x00000029ff042299 */ /* 0x000fe40008011605 */
[----:B------:R-:W-:Y:S02]  /*54c0*/  @UP2 USHF.R.U32.HI UR7, URZ, UR41, UR10 ;  /* 0x00000029ff072299 */ /* 0x000fe4000801160a */
[----:B------:R-:W-:Y:S02]  /*54d0*/  UIMAD UR4, UR42, UR4, URZ ;  /* 0x000000042a0472a4 */ /* 0x000fe4000f8e02ff */
        /* <DEDUP_REMOVED lines=8> */
[----:B------:R-:W-:Y:S02]  /*5560*/  USEL UR11, UR6, UR4, !UP2 ;  /* 0x00000004060b7287 */ /* 0x000fe4000d000000 */
[----:B------:R-:W-:Y:S02]  /*5570*/  UIADD3 UR8, UPT, UPT, -UR5, URZ, URZ ;  /* 0x000000ff05087290 */ /* 0x000fe4000fffe1ff */
[----:B------:R-:W-:Y:S01]  /*5580*/  UIADD3 UR10, UPT, UPT, -UR11, URZ, URZ ;  /* 0x000000ff0b0a7290 */ /* 0x000fe2000fffe1ff */
[----:B------:R-:W-:Y:S01]  /*5590*/  @!UP0 UMOV UR4, UR9 ;  /* 0x0000000900048c82 */ /* 0x000fe20008000000 */
[----:B------:R-:W-:Y:S02]  /*55a0*/  UIADD3 UR9, UPT, UPT, -UR6, URZ, URZ ;  /* 0x000000ff06097290 */ /* 0x000fe4000fffe1ff */
[----:B------:R-:W-:Y:S02]  /*55b0*/  @!UP0 USHF.R.U32.HI UR4, URZ, UR41, UR4 ;  /* 0x00000029ff048299 */ /* 0x000fe40008011604 */
[----:B------:R-:W-:Y:S02]  /*55c0*/  UIMAD UR10, UR42, UR10, UR6 ;  /* 0x0000000a2a0a72a4 */ /* 0x000fe4000f8e0206 */
[----:B------:R-:W-:Y:S04]  /*55d0*/  @!UP0 USEL UR4, UR5, UR4, !UP2 ;  /* 0x0000000405048287 */ /* 0x000fe8000d000000 */
[----:B------:R-:W-:Y:S02]  /*55e0*/  @!UP0 UIMAD UR10, UR7, UR10, UR4 ;  /* 0x0000000a070a82a4 */ /* 0x000fe4000f8e0204 */
[----:B------:R-:W-:Y:S02]  /*55f0*/  @!UP0 UIADD3 UR11, UPT, UPT, UR11, -UR4, URZ ;  /* 0x800000040b0b8290 */ /* 0x000fe4000fffe0ff */
[----:B------:R-:W-:Y:S02]  /*5600*/  UIMAD UR7, UR43, UR8, UR38 ;  /* 0x000000082b0772a4 */ /* 0x000fe4000f8e0226 */
[----:B------:R-:W-:Y:S02]  /*5610*/  @!UP0 UIMAD UR6, UR11, UR42, UR5 ;  /* 0x0000002a0b0682a4 */ /* 0x000fe4000f8e0205 */
[----:B------:R-:W-:Y:S01]  /*5620*/  UIMAD UR4, UR54, UR9, UR37 ;  /* 0x00000009360472a4 */ /* 0x000fe2000f8e0225 */
[----:B------:R-:W-:Y:S02]  /*5630*/  @!UP0 UMOV UR5, UR10 ;  /* 0x0000000a00058c82 */ /* 0x000fe40008000000 */
[----:B------:R-:W-:Y:S02]  /*5640*/  UIMAD UR38, UR5, UR43, UR7 ;  /* 0x0000002b052672a4 */ /* 0x000fe4000f8e0207 */
[----:B------:R-:W-:Y:S11]  /*5650*/  UIMAD UR37, UR6, UR54, UR4 ;  /* 0x00000036062572a4 */ /* 0x000ff6000f8e0204 */
[----:B------:R-:W-:Y:S01]  /*5660*/  @!UPT UIADD3 URZ, UPT, UPT, URZ, URZ, URZ ;  /* 0x000000fffffff290 */ /* 0x000fe2000fffe0ff */
.L_x_88:
[----:B------:R-:W-:Y:S01]  /*5670*/  UISETP.NE.AND UP0, UPT, UR39, 0x1, UPT ;  /* 0x000000012700788c */ /* 0x000fe2000bf05270 */
[----:B------:R-:W-:Y:S01]  /*5680*/  IADD3 R162, PT, PT, R162, 0x1, RZ ;  /* 0x00000001a2a27810 */ /* 0x000fe20007ffe0ff */
[----:B------:R-:W-:Y:S02]  /*5690*/  UIADD3 UR11, UPT, UPT, UR44, 0x200, URZ ;  /* 0x000002002c0b7890 */ /* 0x000fe4000fffe0ff */
[----:B------:R-:W-:Y:S02]  /*56a0*/  USHF.L.U32 UR50, UR16, 0x7, URZ ;  /* 0x0000000710327899 */ /* 0x000fe400080006ff */
[----:B------:R-:W-:Y:S05]  /*56b0*/  USHF.L.U32 UR49, UR20, 0x8, URZ ;  /* 0x0000000814317899 */ /* 0x000fea00080006ff */
[----:B------:R-:W2:Y:S01]  /*56c0*/  @!UP0 LDCU.128 UR12, c[0x0][0xb10] ;  /* 0x00016200ff0c87ac */ /* 0x000ea20008000c00 */
[----:B------:R-:W3:Y:S01]  /*56d0*/  @!UP0 LDCU UR5, c[0x0][0xb0c] ;  /* 0x00016180ff0587ac */ /* 0x000ee20008000800 */
[----:B------:R-:W4:Y:S01]  /*56e0*/  @!UP0 LDCU UR10, c[0x0][0xb20] ;  /* 0x00016400ff0a87ac */ /* 0x000f220008000800 */
[----:B--2---:R-:W-:Y:S02]  /*56f0*/  UIMAD.WIDE.U32 UR8, UR38, UR12, URZ ;  /* 0x0000000c260872a5 */ /* 0x004fe4000f8e00ff */
[----:B------:R-:W-:Y:S02]  /*5700*/  UIMAD.WIDE.U32 UR6, UR37, UR15, URZ ;  /* 0x0000000f250672a5 */ /* 0x000fe4000f8e00ff */
[----:B------:R-:W-:Y:S03]  /*5710*/  @!UP0 UISETP.NE.AND UP1, UPT, UR14, 0x1, UPT ;  /* 0x000000010e00888c */ /* 0x000fe6000bf25270 */
[----:B------:R-:W-:Y:S01]  /*5720*/  @!UP0 UMOV UR4, UR9 ;  /* 0x0000000900048c82 */ /* 0x000fe20008000000 */
[----:B---3--:R-:W-:Y:S02]  /*5730*/  @!UP0 UISETP.NE.AND UP2, UPT, UR5, 0x1, UPT ;  /* 0x000000010500888c */ /* 0x008fe4000bf45270 */
[----:B------:R-:W-:Y:S01]  /*5740*/  @!UP0 USHF.R.U32.HI UR4, URZ, UR13, UR4 ;  /* 0x0000000dff048299 */ /* 0x000fe20008011604 */
[----:B------:R-:W-:Y:S02]  /*5750*/  @!UP0 UMOV UR6, UR7 ;  /* 0x0000000700068c82 */ /* 0x000fe40008000000 */
[----:B----4-:R-:W-:Y:S02]  /*5760*/  @!UP0 USHF.R.U32.HI UR6, URZ, UR10, UR6 ;  /* 0x0000000aff068299 */ /* 0x010fe40008011606 */
[----:B------:R-:W-:Y:S02]  /*5770*/  @!UP0 USEL UR7, UR38, UR4, !UP2 ;  /* 0x0000000426078287 */ /* 0x000fe4000d000000 */
[----:B------:R-:W-:Y:S04]  /*5780*/  @!UP0 USEL UR6, UR37, UR6, !UP1 ;  /* 0x0000000625068287 */ /* 0x000fe8000c800000 */
[----:B------:R-:W-:Y:S02]  /*5790*/  @!UP0 UIADD3 UR4, UPT, UPT, -UR7, UR6, URZ ;  /* 0x0000000607048290 */ /* 0x000fe4000fffe1ff */
[----:B------:R-:W-:Y:S02]  /*57a0*/  @!UP0 UIADD3 UR6, UPT, UPT, UR7, -UR6, URZ ;  /* 0x8000000607068290 */ /* 0x000fe4000fffe0ff */
[----:B------:R-:W-:Y:S02]  /*57b0*/  @!UP0 UIMAD UR38, UR4, UR5, UR38 ;  /* 0x00000005042682a4 */ /* 0x000fe4000f8e0226 */
[----:B------:R-:W-:Y:S02]  /*57c0*/  @!UP0 UIMAD UR37, UR6, UR14, UR37 ;  /* 0x0000000e062582a4 */ /* 0x000fe4000f8e0225 */
[----:B------:R-:W-:Y:S09]  /*57d0*/  ULOP3.LUT UP0, URZ, UR11, 0x1b0, URZ, 0xc0, !UPT ;  /* 0x000001b00bff7892 */ /* 0x000ff2000f80c0ff */
[----:B------:R-:W-:Y:S05]  /*57e0*/  BRA.U !UP0, `(.L_x_89) ;  /* 0x0000000108407547 */ /* 0x000fea000b800000 */
[----:B------:R-:W2:Y:S01]  /*57f0*/  LDCU.64 UR8, c[0x4][0x88] ;  /* 0x01001100ff0877ac */ /* 0x000ea20008000a00 */
[----:B------:R-:W-:Y:S01]  /*5800*/  MOV R3, 0x0 ;  /* 0x0000000000037802 */ /* 0x000fe20000000f00 */
[----:B------:R-:W-:Y:S02]  /*5810*/  HFMA2 R12, -RZ, RZ, 0, 5.9604644775390625e-08 ;  /* 0x00000001ff0c7431 */ /* 0x000fe400000001ff */
[----:B------:R-:W-:Y:S02]  /*5820*/  IMAD.MOV.U32 R8, RZ, RZ, 0x70 ;  /* 0x00000070ff087424 */ /* 0x000fe400078e00ff */
[----:B------:R-:W-:Y:S01]  /*5830*/  IMAD.MOV.U32 R13, RZ, RZ, RZ ;  /* 0x000000ffff0d7224 */ /* 0x000fe200078e00ff */
[----:B------:R-:W3:Y:S01]  /*5840*/  LDCU.64 UR6, c[0x4][0x90] ;  /* 0x01001200ff0677ac */ /* 0x000ee20008000a00 */
[----:B------:R-:W4:Y:S01]  /*5850*/  LDC.64 R2, c[0x4][R3] ;  /* 0x0100000003027b82 */ /* 0x000f220000000a00 */
[----:B------:R-:W1:Y:S01]  /*5860*/  LDCU.64 UR4, c[0x4][0x8] ;  /* 0x01000100ff0477ac */ /* 0x000e620008000a00 */
[----:B--2---:R-:W-:Y:S01]  /*5870*/  MOV R5, UR9 ;  /* 0x0000000900057c02 */ /* 0x004fe20008000f00 */
[----:B------:R-:W-:Y:S01]  /*5880*/  IMAD.U32 R4, RZ, RZ, UR8 ;  /* 0x00000008ff047e24 */ /* 0x000fe2000f8e00ff */
[----:B---3--:R-:W-:Y:S01]  /*5890*/  MOV R7, UR7 ;  /* 0x0000000700077c02 */ /* 0x008fe20008000f00 */
[----:B------:R-:W-:Y:S01]  /*58a0*/  IMAD.U32 R6, RZ, RZ, UR6 ;  /* 0x00000006ff067e24 */ /* 0x000fe2000f8e00ff */
[----:B-1----:R-:W-:Y:S01]  /*58b0*/  MOV R11, UR5 ;  /* 0x00000005000b7c02 */ /* 0x002fe20008000f00 */
[----:B------:R-:W-:Y:S02]  /*58c0*/  IMAD.U32 R10, RZ, RZ, UR4 ;  /* 0x00000004ff0a7e24 */ /* 0x000fe4000f8e00ff */
[----:B------:R-:W-:Y:S07]  /*58d0*/  LEPC R20, `(.L_x_89) ;  /* 0x000000001014794e */ /* 0x000fee0000000000 */
[----:B----45:R-:W-:Y:S05]  /*58e0*/  CALL.ABS.NOINC R2 ;  /* 0x0000000002007343 */ /* 0x030fea0003c00000 */
.L_x_89:
[----:B------:R-:W-:Y:S01]  /*58f0*/  LOP3.LUT P0, RZ, R173, 0x1b0, RZ, 0xc0, !PT ;  /* 0x000001b0adff7812 */ /* 0x000fe2000780c0ff */
[----:B------:R-:W-:Y:S11]  /*5900*/  BSSY.RECONVERGENT B6, `(.L_x_90) ;  /* 0x0000013000067945 */ /* 0x000ff60003800200 */
[----:B------:R-:W-:Y:S01]  /*5910*/  @!UPT UIADD3 URZ, UPT, UPT, URZ, URZ, URZ ;  /* 0x000000fffffff290 */ /* 0x000fe2000fffe0ff */
[----:B------:R-:W-:Y:S05]  /*5920*/  @!P0 BRA `(.L_x_91) ;  /* 0x0000000000408947 */ /* 0x000fea0003800000 */
        /* <DEDUP_REMOVED lines=16> */
.L_x_91:
[----:B------:R-:W-:Y:S05]  /*5a30*/  BSYNC.RECONVERGENT B6 ;  /* 0x0000000000067941 */ /* 0x000fea0003800200 */
.L_x_90:
[----:B------:R-:W-:Y:S01]  /*5a40*/  R2UR UR4, R161 ;  /* 0x00000000a10472ca */ /* 0x000fe200000e0000 */
[----:B------:R-:W-:Y:S01]  /*5a50*/  UISETP.NE.U32.AND UP0, UPT, UR60, URZ, UPT ;  /* 0x000000ff3c00728c */ /* 0x000fe2000bf05070 */
[----:B------:R-:W-:Y:S02]  /*5a60*/  ISETP.NE.U32.AND P4, PT, R156, RZ, PT ;  /* 0x000000ff9c00720c */ /* 0x000fe40003f85070 */
[----:B------:R-:W-:Y:S01]  /*5a70*/  ISETP.NE.U32.AND P2, PT, RZ, UR46, PT ;  /* 0x0000002eff007c0c */ /* 0x000fe2000bf45070 */
[----:B------:R-:W-:Y:S01]  /*5a80*/  UISETP.NE.AND.EX UP1, UPT, UR61, URZ, UPT, UP0 ;  /* 0x000000ff3d00728c */ /* 0x000fe2000bf25300 */
[----:B------:R-:W-:Y:S01]  /*5a90*/  ISETP.NE.AND.EX P4, PT, R157, RZ, PT, P4 ;  /* 0x000000ff9d00720c */ /* 0x000fe20003f85340 */
[----:B------:R-:W-:Y:S01]  /*5aa0*/  UPLOP3.LUT UP0, UPT, UPT, UPT, UPT, 0x40, 0x4 ;  /* 0x000000000004789c */ /* 0x000fe20003f0e870 */
[----:B------:R-:W-:Y:S05]  /*5ab0*/  ISETP.NE.AND.EX P2, PT, RZ, UR47, PT, P2 ;  /* 0x0000002fff007c0c */ /* 0x000fea000bf45320 */
[----:B------:R-:W-:Y:S06]  /*5ac0*/  UISETP.NE.AND UP2, UPT, UR4, URZ, UPT ;  /* 0x000000ff0400728c */ /* 0x000fec000bf45270 */
[----:B------:R-:W-:Y:S05]  /*5ad0*/  PLOP3.LUT P1, PT, PT, PT, UP2, 0x80, 0x8 ;  /* 0x000000000008781c */ /* 0x000fea0003f2f028 */
[----:B------:R-:W-:Y:S06]  /*5ae0*/  @UP2 UPLOP3.LUT UP0, UPT, UPT, UPT, UP1, 0x80, 0x8 ;  /* 0x000000000008289c */ /* 0x000fec0003f0f010 */
[----:B------:R-:W-:Y:S01]  /*5af0*/  PLOP3.LUT P0, PT, PT, PT, UP0, 0x80, 0x8 ;  /* 0x000000000008781c */ /* 0x000fe20003f0f008 */
[----:B------:R-:W-:Y:S01]  /*5b00*/  @!UPT UIADD3 URZ, UPT, UPT, URZ, URZ, URZ ;  /* 0x000000fffffff290 */ /* 0x000fe2000fffe0ff */
[----:B------:R-:W-:Y:S11]  /*5b10*/  BRA.U !UP1, `(.L_x_92) ;  /* 0x00000001093c7547 */ /* 0x000ff6000b800000 */
[----:B------:R-:W-:Y:S01]  /*5b20*/  UISETP.NE.U32.AND UP0, UPT, UR46, URZ, UPT ;  /* 0x000000ff2e00728c */ /* 0x000fe2000bf05070 */
[----:B-1----:R-:W-:Y:S01]  /*5b30*/  HFMA2 R0, -RZ, RZ, 0, 5.9604644775390625e-08 ;  /* 0x00000001ff007431 */ /* 0x002fe200000001ff */
[----:B------:R-:W1:Y:S01]  /*5b40*/  LDCU.64 UR8, c[0x0][0x358] ;  /* 0x00006b00ff0877ac */ /* 0x000e620008000a00 */
[----:B------:R-:W-:Y:S01]  /*5b50*/  IMAD.MOV.U32 R158, RZ, RZ, 0x1 ;  /* 0x00000001ff9e7424 */ /* 0x000fe200078e00ff */
[----:B------:R-:W-:Y:S06]  /*5b60*/  UISETP.NE.AND.EX UP0, UPT, UR47, URZ, UPT, UP0 ;  /* 0x000000ff2f00728c */ /* 0x000fec000bf05300 */
[----:B------:R-:W-:Y:S05]  /*5b70*/  PLOP3.LUT P3, PT, PT, PT, UP0, 0x80, 0x8 ;  /* 0x000000000008781c */ /* 0x000fea0003f6f008 */
[----:B------:R-:W2:Y:S01]  /*5b80*/  @UP0 LDCU.64 UR4, c[0x0][0x888] ;  /* 0x00011100ff0407ac */ /* 0x000ea20008000a00 */
[----:B------:R-:W-:Y:S07]  /*5b90*/  @UP0 UIMAD UR6, UR36, UR60, URZ ;  /* 0x0000003c240602a4 */ /* 0x000fee000f8e02ff */
[----:B------:R-:W-:Y:S01]  /*5ba0*/  @!P3 PRMT R158, R0, 0x7610, R158 ;  /* 0x00007610009eb816 */ /* 0x000fe2000000009e */
[----:B--2---:R-:W-:Y:S06]  /*5bb0*/  @UP0 UIMAD.WIDE UR4, UR6, 0x4, UR4 ;  /* 0x00000004060408a5 */ /* 0x004fec000f8e0204 */
[----:B------:R-:W-:Y:S01]  /*5bc0*/  IMAD.U32 R2, RZ, RZ, UR4 ;  /* 0x00000004ff027e24 */ /* 0x000fe2000f8e00ff */
[----:B------:R-:W-:Y:S04]  /*5bd0*/  MOV R3, UR5 ;  /* 0x0000000500037c02 */ /* 0x000fe80008000f00 */
[----:B------:R-:W2:Y:S01]  /*5be0*/  @!UP0 LDCU UR4, c[0x0][0x880] ;  /* 0x00011000ff0487ac */ /* 0x000ea20008000800 */
[----:B-1---5:R3:W5:Y:S02]  /*5bf0*/  @P3 LDG.E R73, desc[UR8][R2.64] ;  /* 0x0000000802493981 */ /* 0x022764000c1e1900 */
[----:B--23--:R-:W-:Y:S02]  /*5c00*/  @!P3 IMAD.U32 R73, RZ, RZ, UR4 ;  /* 0x00000004ff49be24 */ /* 0x00cfe4000f8e00ff */
.L_x_92:
[----:B------:R-:W-:Y:S05]  /*5c10*/  @!P4 BRA `(.L_x_93) ;  /* 0x000000000024c947 */ /* 0x000fea0003800000 */
[----:B------:R-:W-:Y:S01]  /*5c20*/  ISETP.NE.U32.AND P3, PT, R138, RZ, PT ;  /* 0x000000ff8a00720c */ /* 0x000fe20003f65070 */
[----:B------:R-:W2:Y:S03]  /*5c30*/  LDCU.64 UR4, c[0x0][0x358] ;  /* 0x00006b00ff0477ac */ /* 0x000ea60008000a00 */
[----:B------:R-:W-:Y:S11]  /*5c40*/  ISETP.NE.AND.EX P3, PT, R139, RZ, PT, P3 ;  /* 0x000000ff8b00720c */ /* 0x000ff60003f65330 */
[----:B------:R-:W-:Y:S02]  /*5c50*/  @!UPT UIADD3 URZ, UPT, UPT, URZ, URZ, URZ ;  /* 0x000000fffffff290 */ /* 0x000fe4000fffe0ff */
[----:B------:R-:W3:Y:S01]  /*5c60*/  @P3 LDC.64 R2, c[0x0][0x8a8] ;  /* 0x00022a00ff023b82 */ /* 0x000ee20000000a00 */
[----:B-1----:R-:W-:Y:S04]  /*5c70*/  @P3 IMAD R0, R156, UR36, RZ ;  /* 0x000000249c003c24 */ /* 0x002fe8000f8e02ff */
[----:B---3--:R-:W-:Y:S05]  /*5c80*/  @P3 IMAD.WIDE R2, R0, 0x4, R2 ;  /* 0x0000000400023825 */ /* 0x008fea00078e0202 */
[----:B--2--5:R2:W5:Y:S02]  /*5c90*/  @P3 LDG.E R70, desc[UR4][R2.64] ;  /* 0x0000000402463981 */ /* 0x024564000c1e1900 */
[----:B--2---:R-:W3:Y:S02]  /*5ca0*/  @!P3 LDC R70, c[0x0][0x8a0] ;  /* 0x00022800ff46bb82 */ /* 0x004ee40000000800 */
.L_x_93:
[----:B-----5:R-:W-:Y:S01]  /*5cb0*/  FSETP.NEU.AND P4, PT, R73, RZ, PT ;  /* 0x000000ff4900720b */ /* 0x020fe20003f8d000 */
[----:B------:R-:W-:Y:S01]  /*5cc0*/  BSSY B1, `(.L_x_94) ;  /* 0x0000047000017945 */ /* 0x000fe20003800000 */
[----:B------:R-:W-:Y:S01]  /*5cd0*/  SEL R5, RZ, 0xffffffff, P2 ;  /* 0xffffffffff057807 */ /* 0x000fe20001000000 */
[----:B------:R-:W-:Y:S01]  /*5ce0*/  IMAD.MOV.U32 R180, RZ, RZ, 0x1 ;  /* 0x00000001ffb47424 */ /* 0x000fe200078e00ff */
[----:B------:R-:W-:Y:S01]  /*5cf0*/  LOP3.LUT P3, RZ, R158, 0xff, RZ, 0xc0, !PT ;  /* 0x000000ff9eff7812 */ /* 0x000fe2000786c0ff */
[----:B------:R-:W-:Y:S01]  /*5d00*/  IMAD R71, R68, 0x100, R69 ;  /* 0x0000010044477824 */ /* 0x000fe200078e0245 */
[----:B-1----:R-:W-:Y:S02]  /*5d10*/  @P1 SEL R0, RZ, 0xffffffff, P4 ;  /* 0xffffffffff001807 */ /* 0x002fe40002000000 */
[----:B------:R-:W-:Y:S02]  /*5d20*/  CS2R R154, SRZ ;  /* 0x00000000009a7805 */ /* 0x000fe4000001ff00 */
[----:B------:R-:W-:Y:S02]  /*5d30*/  LEA R3, R166, UR44, 0x3 ;  /* 0x0000002ca6037c11 */ /* 0x000fe4000f8e18ff */
[----:B------:R-:W-:Y:S02]  /*5d40*/  CS2R R152, SRZ ;  /* 0x0000000000987805 */ /* 0x000fe4000001ff00 */
[----:B------:R-:W-:Y:S02]  /*5d50*/  @P0 SEL R0, R5, R0, !P3 ;  /* 0x0000000005000207 */ /* 0x000fe40005800000 */
[----:B------:R-:W-:Y:S02]  /*5d60*/  CS2R R150, SRZ ;  /* 0x0000000000967805 */ /* 0x000fe4000001ff00 */
[----:B------:R-:W-:Y:S02]  /*5d70*/  LEA R177, R68, UR44, 0x3 ;  /* 0x0000002c44b17c11 */ /* 0x000fe4000f8e18ff */
[----:B------:R-:W-:Y:S02]  /*5d80*/  CS2R R148, SRZ ;  /* 0x0000000000947805 */ /* 0x000fe4000001ff00 */
[----:B------:R-:W-:Y:S02]  /*5d90*/  @P1 LOP3.LUT R0, R0, 0x1, RZ, 0xc0, !PT ;  /* 0x0000000100001812 */ /* 0x000fe400078ec0ff */
[----:B------:R-:W-:Y:S02]  /*5da0*/  CS2R R146, SRZ ;  /* 0x0000000000927805 */ /* 0x000fe4000001ff00 */
[----:B------:R-:W-:Y:S02]  /*5db0*/  SHF.L.U32 R4, R168, 0x1f, RZ ;  /* 0x0000001fa8047819 */ /* 0x000fe400000006ff */
[----:B------:R-:W-:Y:S02]  /*5dc0*/  CS2R R144, SRZ ;  /* 0x0000000000907805 */ /* 0x000fe4000001ff00 */
[----:B------:R-:W-:Y:S02]  /*5dd0*/  ISETP.NE.U32.OR P6, PT, R0, 0x1, !P1 ;  /* 0x000000010000780c */ /* 0x000fe40004fc5470 */
[----:B------:R-:W-:Y:S02]  /*5de0*/  CS2R R142, SRZ ;  /* 0x00000000008e7805 */ /* 0x000fe4000001ff00 */
[----:B------:R-:W-:Y:S02]  /*5df0*/  PLOP3.LUT P2, PT, PT, PT, UP1, 0x80, 0x8 ;  /* 0x000000000008781c */ /* 0x000fe40003f4f018 */
[----:B------:R-:W-:Y:S02]  /*5e00*/  CS2R R140, SRZ ;  /* 0x00000000008c7805 */ /* 0x000fe4000001ff00 */
[----:B------:R-:W-:Y:S02]  /*5e10*/  SEL R0, RZ, 0xffffffff, P4 ;  /* 0xffffffffff007807 */ /* 0x000fe40002000000 */
[----:B------:R-:W-:Y:S03]  /*5e20*/  P2R R189, PR, RZ, 0x40 ;  /* 0x00000040ffbd7803 */ /* 0x000fe60000000000 */
[----:B------:R-:W-:Y:S04]  /*5e30*/  @P6 SHF.L.U32 R2, R165, 0x1f, RZ ;  /* 0x0000001fa5026819 */ /* 0x000fe800000006ff */
[----:B------:R-:W-:Y:S01]  /*5e40*/  @P2 SEL R0, R5, R0, !P3 ;  /* 0x0000000005002207 */ /* 0x000fe20005800000 */
[----:B------:R-:W1:Y:S03]  /*5e50*/  @P6 SYNCS.PHASECHK.TRANS64.TRYWAIT P1, [R3+URZ+0x30], R2 ;  /* 0x00003002030065a7 */ /* 0x000e6600080211ff */
[----:B------:R-:W-:Y:S04]  /*5e60*/  LOP3.LUT R0, R0, 0x1, RZ, 0xc0, !PT ;  /* 0x0000000100007812 */ /* 0x000fe800078ec0ff */
[----:B------:R-:W-:Y:S04]  /*5e70*/  ISETP.NE.U32.AND P5, PT, R0, 0x1, PT ;  /* 0x000000010000780c */ /* 0x000fe80003fa5070 */
[----:B------:R-:W-:Y:S01]  /*5e80*/  P2R R181, PR, RZ, 0x20 ;  /* 0x00000020ffb57803 */ /* 0x000fe20000000000 */
[----:B------:R2:W4:Y:S01]  /*5e90*/  SYNCS.PHASECHK.TRANS64.TRYWAIT P0, [R177+URZ+0xa0], R4 ;  /* 0x0000a004b10075a7 */ /* 0x00052200080011ff */
[----:B-1----:R-:W-:Y:S01]  /*5ea0*/  @P6 SEL R180, RZ, 0x1, !P1 ;  /* 0x00000001ffb46807 */ /* 0x002fe20004800000 */
[----:B--2---:R-:W-:Y:S06]  /*5eb0*/  @!P6 BRA `(.L_x_95) ;  /* 0x00000000009ce947 */ /* 0x004fec0003800000 */
[----:B------:R-:W-:Y:S01]  /*5ec0*/  @P5 IMAD R7, R166, 0x2000, R171 ;  /* 0x00002000a6075824 */ /* 0x000fe200078e02ab */
[----:B------:R-:W1:Y:S01]  /*5ed0*/  S2R R0, SR_CgaCtaId ;  /* 0x0000000000007919 */ /* 0x000e620000008800 */
[----:B------:R-:W-:Y:S01]  /*5ee0*/  ISETP.NE.AND P1, PT, R180, RZ, PT ;  /* 0x000000ffb400720c */ /* 0x000fe20003f25270 */
[----:B------:R-:W-:Y:S01]  /*5ef0*/  BSSY B0, `(.L_x_96) ;  /* 0x0000010000007945 */ /* 0x000fe20003800000 */
[--C-:B------:R-:W-:Y:S01]  /*5f00*/  @P5 IMAD R8, R172, -0x10, R7.reuse ;  /* 0xfffffff0ac085824 */ /* 0x100fe200078e0207 */
[----:B------:R-:W-:Y:S01]  /*5f10*/  CS2R R142, SRZ ;  /* 0x00000000008e7805 */ /* 0x000fe2000001ff00 */
[----:B------:R-:W-:Y:S01]  /*5f20*/  @P5 IMAD R6, R170, -0x10, R7 ;  /* 0xfffffff0aa065824 */ /* 0x000fe200078e0207 */
[----:B------:R-:W-:Y:S01]  /*5f30*/  CS2R R140, SRZ ;  /* 0x00000000008c7805 */ /* 0x000fe2000001ff00 */
[----:B------:R-:W-:Y:S01]  /*5f40*/  @P5 IMAD R5, R169, 0x10, R8 ;  /* 0x00000010a9055824 */ /* 0x000fe200078e0208 */
[----:B------:R-:W-:Y:S02]  /*5f50*/  CS2R R150, SRZ ;  /* 0x0000000000967805 */ /* 0x000fe4000001ff00 */
[----:B------:R-:W-:Y:S02]  /*5f60*/  CS2R R148, SRZ ;  /* 0x0000000000947805 */ /* 0x000fe4000001ff00 */
[----:B------:R-:W-:Y:S02]  /*5f70*/  CS2R R146, SRZ ;  /* 0x0000000000927805 */ /* 0x000fe4000001ff00 */
[----:B------:R-:W-:Y:S02]  /*5f80*/  CS2R R144, SRZ ;  /* 0x0000000000907805 */ /* 0x000fe4000001ff00 */
[----:B------:R-:W-:Y:S02]  /*5f90*/  CS2R R154, SRZ ;  /* 0x00000000009a7805 */ /* 0x000fe4000001ff00 */
[----:B------:R-:W-:Y:S01]  /*5fa0*/  CS2R R152, SRZ ;  /* 0x0000000000987805 */ /* 0x000fe2000001ff00 */
[----:B------:R-:W-:Y:S06]  /*5fb0*/  @P1 BRA `(.L_x_97) ;  /* 0x00000000000c1947 */ /* 0x000fec0003800000 */
[----:B------:R-:W-:Y:S04]  /*5fc0*/  SHF.L.U32 R2, R165, 0x1f, RZ ;  /* 0x0000001fa5027819 */ /* 0x000fe800000006ff */
[----:B------:R-:W2:Y:S02]  /*5fd0*/  SYNCS.PHASECHK.TRANS64.TRYWAIT P1, [R3+URZ+0x30], R2 ;  /* 0x00003002030075a7 */ /* 0x000ea400080211ff */
[----:B--2---:R-:W-:Y:S05]  /*5fe0*/  @!P1 BRA `(.L_x_98) ;  /* 0x0000006000209947 */ /* 0x004fea0003800000 */
.L_x_97:
[----:B------:R-:W-:Y:S05]  /*5ff0*/  BSYNC B0 ;  /* 0x0000000000007941 */ /* 0x000fea0003800000 */
.L_x_96:
[----:B------:R-:W-:Y:S01]  /*6000*/  ISETP.NE.AND P1, PT, R181, RZ, PT ;  /* 0x000000ffb500720c */ /* 0x000fe20003f25270 */
[----:B--2---:R-:W-:Y:S02]  /*6010*/  VIADD R3, R3, 0x50 ;  /* 0x0000005003037836 */ /* 0x004fe40000000000 */
[----:B------:R-:W-:Y:S03]  /*6020*/  VIADD R166, R166, 0x1 ;  /* 0x00000001a6a67836 */ /* 0x000fe60000000000 */
[----:B-1----:R-:W-:Y:S07]  /*6030*/  PRMT R0, R0, 0x654, R3 ;  /* 0x0000065400007816 */ /* 0x002fee0000000003 */
[----:B------:R1:W2:Y:S04]  /*6040*/  @P1 LDS.128 R140, [R7] ;  /* 0x00000000078c1984 */ /* 0x0002a80000000c00 */
[----:B------:R1:W1:Y:S04]  /*6050*/  @P1 LDS.128 R148, [R6+0x20] ;  /* 0x0000200006941984 */ /* 0x0002680000000c00 */
[----:B------:R1:W1:Y:S04]  /*6060*/  @P1 LDS.128 R144, [R8+0x10] ;  /* 0x0000100008901984 */ /* 0x0002680000000c00 */
[----:B------:R1:W1:Y:S01]  /*6070*/  @P1 LDS.128 R152, [R5+0x10] ;  /* 0x0000100005981984 */ /* 0x0002620000000c00 */
[C---:B------:R-:W-:Y:S01]  /*6080*/  ISETP.NE.AND P1, PT, R166.reuse, 0x4, PT ;  /* 0x00000004a600780c */ /* 0x040fe20003f25270 */
[----:B------:R-:W-:Y:S01]  /*6090*/  @!PT LDS RZ, [RZ] ;  /* 0x00000000fffff984 */ /* 0x000fe20000000800 */
[----:B------:R-:W-:Y:S01]  /*60a0*/  @!PT LDS RZ, [RZ] ;  /* 0x00000000fffff984 */ /* 0x000fe20000000800 */
[----:B------:R-:W-:Y:S01]  /*60b0*/  @!PT LDS RZ, [RZ] ;  /* 0x00000000fffff984 */ /* 0x000fe20000000800 */
[----:B------:R-:W-:Y:S01]  /*60c0*/  @!PT LDS RZ, [RZ] ;  /* 0x00000000fffff984 */ /* 0x000fe20000000800 */
[----:B------:R5:W-:Y:S06]  /*60d0*/  MEMBAR.ALL.CTA ;  /* 0x0000000000007992 */ /* 0x000bec0000008000 */
[----:B-----5:R-:W5:Y:S01]  /*60e0*/  FENCE.VIEW.ASYNC.S ;  /* 0x00000000000073c6 */ /* 0x020f620000000000 */
[----:B------:R-:W-:Y:S01]  /*60f0*/  SEL R166, R166, RZ, P1 ;  /* 0x000000ffa6a67207 */ /* 0x000fe20000800000 */
[----:B-----5:R5:W-:Y:S02]  /*6100*/  SYNCS.ARRIVE.TRANS64.RED.A1T0 RZ, [R0+URZ], RZ ;  /* 0x000000ff00ff79a7 */ /* 0x020be400081004ff */
[----:B-----5:R-:W-:Y:S04]  /*6110*/  SEL R0, RZ, 0x1, P1 ;  /* 0x00000001ff007807 */ /* 0x020fe80000800000 */
[----:B--2---:R-:W-:Y:S02]  /*6120*/  LOP3.LUT R165, R165, R0, RZ, 0x3c, !PT ;  /* 0x00000000a5a57212 */ /* 0x004fe400078e3cff */
.L_x_95:
[----:B------:R-:W-:Y:S05]  /*6130*/  BSYNC B1 ;  /* 0x0000000000017941 */ /* 0x000fea0003800000 */
.L_x_94:
[----:B------:R-:W-:Y:S04]  /*6140*/  SHF.R.U32.HI R0, RZ, 0x15, R71 ;  /* 0x00000015ff007819 */ /* 0x000fe80000011647 */
[----:B------:R-:W-:Y:S01]  /*6150*/  LOP3.LUT P1, RZ, R0, 0x3, R159, 0x48, !PT ;  /* 0x0000000300ff7812 */ /* 0x000fe2000782489f */
[----:B------:R-:W-:Y:S01]  /*6160*/  @!UPT UIADD3 URZ, UPT, UPT, URZ, URZ, URZ ;  /* 0x000000fffffff290 */ /* 0x000fe2000fffe0ff */
[----:B----4-:R-:W-:Y:S11]  /*6170*/  @P0 BRA `(.L_x_99) ;  /* 0x0000000000080947 */ /* 0x010ff60003800000 */
[----:B------:R-:W2:Y:S02]  /*6180*/  SYNCS.PHASECHK.TRANS64.TRYWAIT P0, [R177+URZ+0xa0], R4 ;  /* 0x0000a004b10075a7 */ /* 0x000ea400080011ff */
[----:B--2---:R-:W-:Y:S05]  /*6190*/  @!P0 BRA `(.L_x_100) ;  /* 0x0000005c00c88947 */ /* 0x004fea0003800000 */
.L_x_99:
[----:B------:R-:W-:Y:S04]  /*61a0*/  BSSY.RECONVERGENT B6, `(.L_x_101) ;  /* 0x0000012000067945 */ /* 0x000fe80003800200 */
[----:B------:R-:W-:Y:S05]  /*61b0*/  @!P1 BRA `(.L_x_102) ;  /* 0x0000000000409947 */ /* 0x000fea0003800000 */
[----:B------:R-:W4:Y:S01]  /*61c0*/  LDCU.64 UR8, c[0x4][0x78] ;  /* 0x01000f00ff0877ac */ /* 0x000f220008000a00 */
[----:B------:R-:W-:Y:S01]  /*61d0*/  MOV R3, 0x0 ;  /* 0x0000000000037802 */ /* 0x000fe20000000f00 */
[----:B------:R-:W-:Y:S02]  /*61e0*/  HFMA2 R12, -RZ, RZ, 0, 5.9604644775390625e-08 ;  /* 0x00000001ff0c7431 */ /* 0x000fe400000001ff */
[----:B-1----:R-:W-:Y:S02]  /*61f0*/  IMAD.MOV.U32 R8, RZ, RZ, 0x192 ;  /* 0x00000192ff087424 */ /* 0x002fe400078e00ff */
[----:B------:R-:W-:Y:S01]  /*6200*/  IMAD.MOV.U32 R13, RZ, RZ, RZ ;  /* 0x000000ffff0d7224 */ /* 0x000fe200078e00ff */
[----:B------:R-:W1:Y:S01]  /*6210*/  LDCU.64 UR6, c[0x4][0x80] ;  /* 0x01001000ff0677ac */ /* 0x000e620008000a00 */
[----:B------:R-:W3:Y:S01]  /*6220*/  LDC.64 R2, c[0x4][R3] ;  /* 0x0100000003027b82 */ /* 0x000ee20000000a00 */
[----:B------:R-:W5:Y:S01]  /*6230*/  LDCU.64 UR4, c[0x4][0x18] ;  /* 0x01000300ff0477ac */ /* 0x000f620008000a00 */
[----:B----4-:R-:W-:Y:S01]  /*6240*/  MOV R5, UR9 ;  /* 0x0000000900057c02 */ /* 0x010fe20008000f00 */
[----:B--2---:R-:W-:Y:S01]  /*6250*/  IMAD.U32 R4, RZ, RZ, UR8 ;  /* 0x00000008ff047e24 */ /* 0x004fe2000f8e00ff */
[----:B-1----:R-:W-:Y:S01]  /*6260*/  MOV R7, UR7 ;  /* 0x0000000700077c02 */ /* 0x002fe20008000f00 */
[----:B------:R-:W-:Y:S01]  /*6270*/  IMAD.U32 R6, RZ, RZ, UR6 ;  /* 0x00000006ff067e24 */ /* 0x000fe2000f8e00ff */
[----:B-----5:R-:W-:Y:S01]  /*6280*/  MOV R11, UR5 ;  /* 0x00000005000b7c02 */ /* 0x020fe20008000f00 */
[----:B------:R-:W-:Y:S02]  /*6290*/  IMAD.U32 R10, RZ, RZ, UR4 ;  /* 0x00000004ff0a7e24 */ /* 0x000fe4000f8e00ff */
[----:B------:R-:W-:Y:S07]  /*62a0*/  LEPC R20, `(.L_x_102) ;  /* 0x000000001014794e */ /* 0x000fee0000000000 */
[----:B---3--:R-:W-:Y:S05]  /*62b0*/  CALL.ABS.NOINC R2 ;  /* 0x0000000002007343 */ /* 0x008fea0003c00000 */
.L_x_102:
[----:B------:R-:W-:Y:S05]  /*62c0*/  BSYNC.RECONVERGENT B6 ;  /* 0x0000000000067941 */ /* 0x000fea0003800200 */
.L_x_101:
[-C--:B------:R-:W-:Y:S01]  /*62d0*/  F2FP.F16.E4M3.UNPACK_B R74, R140.reuse ;  /* 0x0000008cff4a723e */ /* 0x080fe200020006ff */
[----:B------:R-:W-:Y:S05]  /*62e0*/  WARPSYNC.ALL ;  /* 0x0000000000007948 */ /* 0x000fea0003800000 */
[----:B------:R-:W-:Y:S01]  /*62f0*/  R2UR UR4, R71 ;  /* 0x00000000470472ca */ /* 0x000fe200000e0000 */
[--C-:B------:R-:W-:Y:S01]  /*6300*/  HADD2.F32 R72, -RZ, R74.reuse.H0_H0 ;  /* 0x2000004aff487230 */ /* 0x100fe20000004100 */
[----:B------:R-:W-:Y:S01]  /*6310*/  F2FP.F16.E4M3.UNPACK_B R76, R140.H1 ;  /* 0x0000008cff4c723e */ /* 0x000fe200030006ff */
[----:B------:R-:W-:Y:S01]  /*6320*/  HADD2.F32 R75, -RZ, R74.H1_H1 ;  /* 0x3000004aff4b7230 */ /* 0x000fe20000004100 */
[-C--:B------:R-:W-:Y:S01]  /*6330*/  F2FP.F16.E4M3.UNPACK_B R78, R141.reuse ;  /* 0x0000008dff4e723e */ /* 0x080fe200020006ff */
[----:B------:R-:W-:Y:S01]  /*6340*/  BSSY.RECONVERGENT B0, `(.L_x_103) ;  /* 0x000011d000007945 */ /* 0x000fe20003800200 */
[----:B------:R-:W-:Y:S01]  /*6350*/  F2FP.F16.E4M3.UNPACK_B R80, R141.H1 ;  /* 0x0000008dff50723e */ /* 0x000fe200030006ff */
[----:B------:R-:W-:Y:S01]  /*6360*/  HADD2.F32 R74, -RZ, R76.H0_H0 ;  /* 0x2000004cff4a7230 */ /* 0x000fe20000004100 */
[-C--:B------:R-:W-:Y:S01]  /*6370*/  F2FP.F16.E4M3.UNPACK_B R82, R142.reuse ;  /* 0x0000008eff52723e */ /* 0x080fe200020006ff */
[--C-:B------:R-:W-:Y:S01]  /*6380*/  HADD2.F32 R77, -RZ, R78.reuse.H0_H0 ;  /* 0x2000004eff4d7230 */ /* 0x100fe20000004100 */
[----:B------:R-:W-:Y:S01]  /*6390*/  F2FP.F16.E4M3.UNPACK_B R84, R142.H1 ;  /* 0x0000008eff54723e */ /* 0x000fe200030006ff */
[----:B------:R-:W-:Y:S01]  /*63a0*/  HADD2.F32 R78, -RZ, R78.H1_H1 ;  /* 0x3000004eff4e7230 */ /* 0x000fe20000004100 */
[-C--:B------:R-:W-:Y:S01]  /*63b0*/  F2FP.F16.E4M3.UNPACK_B R86, R143.reuse ;  /* 0x0000008fff56723e */ /* 0x080fe200020006ff */
[----:B-12---:R-:W3:Y:S01]  /*63c0*/  LDTM.x64 R4, tmem[UR4] ;  /* 0x00000004000479ee */ /* 0x006ee20008340000 */
[----:B------:R-:W-:Y:S01]  /*63d0*/  F2FP.F16.E4M3.UNPACK_B R88, R143.H1 ;  /* 0x0000008fff58723e */ /* 0x000fe200030006ff */
[----:B------:R-:W-:Y:S01]  /*63e0*/  HADD2.F32 R76, -RZ, R76.H1_H1 ;  /* 0x3000004cff4c7230 */ /* 0x000fe20000004100 */
[-C--:B------:R-:W-:Y:S01]  /*63f0*/  F2FP.F16.E4M3.UNPACK_B R90, R144.reuse ;  /* 0x00000090ff5a723e */ /* 0x080fe200020006ff */
[----:B------:R-:W-:Y:S01]  /*6400*/  HADD2.F32 R79, -RZ, R80.H0_H0 ;  /* 0x20000050ff4f7230 */ /* 0x000fe20000004100 */
[----:B------:R-:W-:Y:S01]  /*6410*/  F2FP.F16.E4M3.UNPACK_B R92, R144.H1 ;  /* 0x00000090ff5c723e */ /* 0x000fe200030006ff */
[--C-:B------:R-:W-:Y:S01]  /*6420*/  HADD2.F32 R81, -RZ, R82.reuse.H0_H0 ;  /* 0x20000052ff517230 */ /* 0x100fe20000004100 */
[----:B------:R-:W-:Y:S01]  /*6430*/  SHF.L.U32 R182, R164, 0x4, RZ ;  /* 0x00000004a4b67819 */ /* 0x000fe200000006ff */
[----:B------:R-:W-:Y:S01]  /*6440*/  HADD2.F32 R82, -RZ, R82.H1_H1 ;  /* 0x30000052ff527230 */ /* 0x000fe20000004100 */
[----:B------:R-:W-:Y:S01]  /*6450*/  SHF.L.U32 R188, R163, 0x4, RZ ;  /* 0x00000004a3bc7819 */ /* 0x000fe200000006ff */
[--C-:B------:R-:W-:Y:S01]  /*6460*/  HADD2.F32 R85, -RZ, R86.reuse.H0_H0 ;  /* 0x20000056ff557230 */ /* 0x100fe20000004100 */
[----:B------:R-:W-:Y:S01]  /*6470*/  IADD3 R176, PT, PT, R171, R182, RZ ;  /* 0x000000b6abb07210 */ /* 0x000fe20007ffe0ff */
[----:B------:R-:W-:Y:S01]  /*6480*/  HADD2.F32 R86, -RZ, R86.H1_H1 ;  /* 0x30000056ff567230 */ /* 0x000fe20000004100 */
[----:B------:R-:W-:Y:S01]  /*6490*/  SHF.L.U32 R183, R169, 0x4, RZ ;  /* 0x00000004a9b77819 */ /* 0x000fe200000006ff */
[--C-:B------:R-:W-:Y:S01]  /*64a0*/  HADD2.F32 R89, -RZ, R90.reuse.H0_H0 ;  /* 0x2000005aff597230 */ /* 0x100fe20000004100 */
[----:B------:R-:W-:Y:S01]  /*64b0*/  F2FP.F16.E4M3.UNPACK_B R94, R145 ;  /* 0x00000091ff5e723e */ /* 0x000fe200020006ff */
[----:B------:R-:W-:Y:S01]  /*64c0*/  HADD2.F32 R90, -RZ, R90.H1_H1 ;  /* 0x3000005aff5a7230 */ /* 0x000fe20000004100 */
[----:B------:R-:W-:Y:S01]  /*64d0*/  IADD3 R178, PT, PT, R183, R176, RZ ;  /* 0x000000b0b7b27210 */ /* 0x000fe20007ffe0ff */
[----:B------:R-:W-:Y:S01]  /*64e0*/  HADD2.F32 R80, -RZ, R80.H1_H1 ;  /* 0x30000050ff507230 */ /* 0x000fe20000004100 */
[----:B------:R-:W-:Y:S01]  /*64f0*/  F2FP.F16.E4M3.UNPACK_B R98, R146 ;  /* 0x00000092ff62723e */ /* 0x000fe200020006ff */
[--C-:B------:R-:W-:Y:S01]  /*6500*/  HADD2.F32 R93, -RZ, R94.reuse.H0_H0 ;  /* 0x2000005eff5d7230 */ /* 0x100fe20000004100 */
[----:B------:R-:W-:Y:S01]  /*6510*/  F2FP.F16.E4M3.UNPACK_B R102, R147 ;  /* 0x00000093ff66723e */ /* 0x000fe200020006ff */
[----:B------:R-:W-:Y:S01]  /*6520*/  HADD2.F32 R94, -RZ, R94.H1_H1 ;  /* 0x3000005eff5e7230 */ /* 0x000fe20000004100 */
[----:B------:R-:W-:Y:S01]  /*6530*/  F2FP.F16.E4M3.UNPACK_B R106, R148 ;  /* 0x00000094ff6a723e */ /* 0x000fe200020006ff */
[C---:B---3--:R-:W-:Y:S01]  /*6540*/  FMUL R0, R70.reuse, R4 ;  /* 0x0000000446007220 */ /* 0x048fe20000400000 */
[C---:B------:R-:W-:Y:S01]  /*6550*/  FMUL R2, R70.reuse, R5 ;  /* 0x0000000546027220 */ /* 0x040fe20000400000 */
[C---:B------:R-:W-:Y:S01]  /*6560*/  FMUL R4, R70.reuse, R8 ;  /* 0x0000000846047220 */ /* 0x040fe20000400000 */
[C---:B------:R-:W-:Y:S01]  /*6570*/  FMUL R5, R70.reuse, R9 ;  /* 0x0000000946057220 */ /* 0x040fe20000400000 */
[C---:B------:R-:W-:Y:S01]  /*6580*/  FFMA R0, R73.reuse, R72, R0 ;  /* 0x0000004849007223 */ /* 0x040fe20000000000 */
[C---:B------:R-:W-:Y:S01]  /*6590*/  FFMA R2, R73.reuse, R75, R2 ;  /* 0x0000004b49027223 */ /* 0x040fe20000000002 */
[C---:B------:R-:W-:Y:S01]  /*65a0*/  FMUL R8, R70.reuse, R12 ;  /* 0x0000000c46087220 */ /* 0x040fe20000400000 */
[C---:B------:R-:W-:Y:S01]  /*65b0*/  FMUL R9, R70.reuse, R13 ;  /* 0x0000000d46097220 */ /* 0x040fe20000400000 */
[C---:B------:R-:W-:Y:S01]  /*65c0*/  FMUL R12, R70.reuse, R16 ;  /* 0x00000010460c7220 */ /* 0x040fe20000400000 */
[C---:B------:R-:W-:Y:S01]  /*65d0*/  FMUL R13, R70.reuse, R17 ;  /* 0x00000011460d7220 */ /* 0x040fe20000400000 */
[C---:B------:R-:W-:Y:S01]  /*65e0*/  FMUL R16, R70.reuse, R20 ;  /* 0x0000001446107220 */ /* 0x040fe20000400000 */
[C---:B------:R-:W-:Y:S01]  /*65f0*/  FMUL R17, R70.reuse, R21 ;  /* 0x0000001546117220 */ /* 0x040fe20000400000 */
[C---:B------:R-:W-:Y:S01]  /*6600*/  FMUL R20, R70.reuse, R24 ;  /* 0x0000001846147220 */ /* 0x040fe20000400000 */
[C---:B------:R-:W-:Y:S01]  /*6610*/  FMUL R21, R70.reuse, R25 ;  /* 0x0000001946157220 */ /* 0x040fe20000400000 */
[--C-:B------:R-:W-:Y:S02]  /*6620*/  HADD2.F32 R97, -RZ, R98.reuse.H0_H0 ;  /* 0x20000062ff617230 */ /* 0x100fe40000004100 */
[C---:B------:R-:W-:Y:S01]  /*6630*/  FMUL R24, R70.reuse, R28 ;  /* 0x0000001c46187220 */ /* 0x040fe20000400000 */
[----:B------:R-:W-:Y:S02]  /*6640*/  HADD2.F32 R98, -RZ, R98.H1_H1 ;  /* 0x30000062ff627230 */ /* 0x000fe40000004100 */
[C---:B------:R-:W-:Y:S01]  /*6650*/  FMUL R25, R70.reuse, R29 ;  /* 0x0000001d46197220 */ /* 0x040fe20000400000 */
[--C-:B------:R-:W-:Y:S02]  /*6660*/  HADD2.F32 R101, -RZ, R102.reuse.H0_H0 ;  /* 0x20000066ff657230 */ /* 0x100fe40000004100 */
[C---:B------:R-:W-:Y:S01]  /*6670*/  FMUL R28, R70.reuse, R32 ;  /* 0x00000020461c7220 */ /* 0x040fe20000400000 */
[----:B------:R-:W-:Y:S02]  /*6680*/  HADD2.F32 R102, -RZ, R102.H1_H1 ;  /* 0x30000066ff667230 */ /* 0x000fe40000004100 */
[C---:B------:R-:W-:Y:S01]  /*6690*/  FMUL R29, R70.reuse, R33 ;  /* 0x00000021461d7220 */ /* 0x040fe20000400000 */
[--C-:B------:R-:W-:Y:S02]  /*66a0*/  HADD2.F32 R105, -RZ, R106.reuse.H0_H0 ;  /* 0x2000006aff697230 */ /* 0x100fe40000004100 */
[C---:B------:R-:W-:Y:S01]  /*66b0*/  FMUL R32, R70.reuse, R36 ;  /* 0x0000002446207220 */ /* 0x040fe20000400000 */
[----:B------:R-:W-:Y:S01]  /*66c0*/  F2FP.F16.E4M3.UNPACK_B R96, R145.H1 ;  /* 0x00000091ff60723e */ /* 0x000fe200030006ff */
[----:B------:R-:W-:Y:S02]  /*66d0*/  HADD2.F32 R106, -RZ, R106.H1_H1 ;  /* 0x3000006aff6a7230 */ /* 0x000fe40000004100 */
[C---:B------:R-:W-:Y:S01]  /*66e0*/  FMUL R33, R70.reuse, R37 ;  /* 0x0000002546217220 */ /* 0x040fe20000400000 */
[C---:B------:R-:W-:Y:S01]  /*66f0*/  FMUL R36, R70.reuse, R40 ;  /* 0x0000002846247220 */ /* 0x040fe20000400000 */
[----:B------:R-:W-:Y:S01]  /*6700*/  F2FP.F16.E4M3.UNPACK_B R100, R146.H1 ;  /* 0x00000092ff64723e */ /* 0x000fe200030006ff */
        /* <DEDUP_REMOVED lines=8> */
[----:B------:R-:W-:Y:S01]  /*6790*/  F2FP.F16.E4M3.UNPACK_B R110, R149 ;  /* 0x00000095ff6e723e */ /* 0x000fe200020006ff */
[C---:B------:R-:W-:Y:S01]  /*67a0*/  FMUL R49, R70.reuse, R53 ;  /* 0x0000003546317220 */ /* 0x040fe20000400000 */
[C---:B------:R-:W-:Y:S01]  /*67b0*/  FMUL R52, R70.reuse, R56 ;  /* 0x0000003846347220 */ /* 0x040fe20000400000 */
[----:B------:R-:W-:Y:S01]  /*67c0*/  F2FP.F16.E4M3.UNPACK_B R112, R149.H1 ;  /* 0x00000095ff70723e */ /* 0x000fe200030006ff */
[C---:B------:R-:W-:Y:S01]  /*67d0*/  FMUL R53, R70.reuse, R57 ;  /* 0x0000003946357220 */ /* 0x040fe20000400000 */
[--C-:B------:R-:W-:Y:S02]  /*67e0*/  HADD2.F32 R109, -RZ, R110.reuse.H0_H0 ;  /* 0x2000006eff6d7230 */ /* 0x100fe40000004100 */
[C---:B------:R-:W-:Y:S01]  /*67f0*/  FMUL R56, R70.reuse, R60 ;  /* 0x0000003c46387220 */ /* 0x040fe20000400000 */
[----:B------:R-:W-:Y:S01]  /*6800*/  F2FP.F16.E4M3.UNPACK_B R114, R150 ;  /* 0x00000096ff72723e */ /* 0x000fe200020006ff */
[----:B------:R-:W-:Y:S02]  /*6810*/  HADD2.F32 R110, -RZ, R110.H1_H1 ;  /* 0x3000006eff6e7230 */ /* 0x000fe40000004100 */
[C---:B------:R-:W-:Y:S01]  /*6820*/  FMUL R57, R70.reuse, R61 ;  /* 0x0000003d46397220 */ /* 0x040fe20000400000 */
[C---:B------:R-:W-:Y:S01]  /*6830*/  FMUL R60, R70.reuse, R64 ;  /* 0x00000040463c7220 */ /* 0x040fe20000400000 */
[----:B------:R-:W-:Y:S01]  /*6840*/  F2FP.F16.E4M3.UNPACK_B R116, R150.H1 ;  /* 0x00000096ff74723e */ /* 0x000fe200030006ff */
[--C-:B------:R-:W-:Y:S02]  /*6850*/  HADD2.F32 R113, -RZ, R114.reuse.H0_H0 ;  /* 0x20000072ff717230 */ /* 0x100fe40000004100 */
[C---:B------:R-:W-:Y:S01]  /*6860*/  FMUL R61, R70.reuse, R65 ;  /* 0x00000041463d7220 */ /* 0x040fe20000400000 */
[----:B------:R-:W-:Y:S02]  /*6870*/  HADD2.F32 R114, -RZ, R114.H1_H1 ;  /* 0x30000072ff727230 */ /* 0x000fe40000004100 */
[C---:B------:R-:W-:Y:S01]  /*6880*/  FMUL R3, R70.reuse, R6 ;  /* 0x0000000646037220 */ /* 0x040fe20000400000 */
[----:B------:R-:W-:Y:S01]  /*6890*/  F2FP.F16.E4M3.UNPACK_B R118, R151 ;  /* 0x00000097ff76723e */ /* 0x000fe200020006ff */
[C---:B------:R-:W-:Y:S01]  /*68a0*/  FMUL R7, R70.reuse, R7 ;  /* 0x0000000746077220 */ /* 0x040fe20000400000 */
[C---:B------:R-:W-:Y:S01]  /*68b0*/  FMUL R6, R70.reuse, R10 ;  /* 0x0000000a46067220 */ /* 0x040fe20000400000 */
[----:B------:R-:W-:Y:S01]  /*68c0*/  F2FP.F16.E4M3.UNPACK_B R120, R151.H1 ;  /* 0x00000097ff78723e */ /* 0x000fe200030006ff */
[C---:B------:R-:W-:Y:S01]  /*68d0*/  FFMA R3, R73.reuse, R74, R3 ;  /* 0x0000004a49037223 */ /* 0x040fe20000000003 */
[C---:B------:R-:W-:Y:S01]  /*68e0*/  FFMA R7, R73.reuse, R76, R7 ;  /* 0x0000004c49077223 */ /* 0x040fe20000000007 */
[----:B------:R-:W-:Y:S01]  /*68f0*/  F2FP.F16.E4M3.UNPACK_B R122, R152 ;  /* 0x00000098ff7a723e */ /* 0x000fe200020006ff */
[C---:B------:R-:W-:Y:S01]  /*6900*/  FFMA R4, R73.reuse, R77, R4 ;  /* 0x0000004d49047223 */ /* 0x040fe20000000004 */
[C---:B------:R-:W-:Y:S01]  /*6910*/  FFMA R5, R73.reuse, R78, R5 ;  /* 0x0000004e49057223 */ /* 0x040fe20000000005 */
[----:B------:R-:W-:Y:S01]  /*6920*/  F2FP.F16.E4M3.UNPACK_B R124, R152.H1 ;  /* 0x00000098ff7c723e */ /* 0x000fe200030006ff */
[----:B------:R-:W-:Y:S01]  /*6930*/  FFMA R6, R73, R79, R6 ;  /* 0x0000004f49067223 */ /* 0x000fe20000000006 */
[----:B------:R-:W-:Y:S01]  /*6940*/  F2FP.SATFINITE.E4M3.F32.PACK_AB_MERGE_C R179, R7, R3, RZ ;  /* 0x0000000307b3723e */ /* 0x000fe200048070ff */
[----:B------:R-:W-:Y:S02]  /*6950*/  HADD2.F32 R117, -RZ, R118.H0_H0 ;  /* 0x20000076ff757230 */ /* 0x000fe40000004100 */
[----:B------:R-:W-:Y:S01]  /*6960*/  FMUL R11, R70, R11 ;  /* 0x0000000b460b7220 */ /* 0x000fe20000400000 */
[----:B------:R-:W-:Y:S01]  /*6970*/  HADD2.F32 R83, -RZ, R84.H0_H0 ;  /* 0x20000054ff537230 */ /* 0x000fe20000004100 */
[----:B------:R-:W-:Y:S01]  /*6980*/  F2FP.SATFINITE.E4M3.F32.PACK_AB_MERGE_C R184, R2, R0, R179 ;  /* 0x0000000002b8723e */ /* 0x000fe200048070b3 */
[----:B------:R-:W-:Y:S01]  /*6990*/  HADD2.F32 R118, -RZ, R118.H1_H1 ;  /* 0x30000076ff767230 */ /* 0x000fe20000004100 */
[----:B------:R-:W-:Y:S01]  /*69a0*/  IADD3 R179, PT, PT, R171, R188, RZ ;  /* 0x000000bcabb37210 */ /* 0x000fe20007ffe0ff */
[C---:B------:R-:W-:Y:S01]  /*69b0*/  FFMA R11, R73.reuse, R80, R11 ;  /* 0x00000050490b7223 */ /* 0x040fe2000000000b */
[C---:B------:R-:W-:Y:S01]  /*69c0*/  FFMA R8, R73.reuse, R81, R8 ;  /* 0x0000005149087223 */ /* 0x040fe20000000008 */
[----:B------:R-:W-:Y:S01]  /*69d0*/  FFMA R9, R73, R82, R9 ;  /* 0x0000005249097223 */ /* 0x000fe20000000009 */
[----:B------:R-:W-:Y:S02]  /*69e0*/  HADD2.F32 R121, -RZ, R122.H0_H0 ;  /* 0x2000007aff797230 */ /* 0x000fe40000004100 */
[C---:B------:R-:W-:Y:S01]  /*69f0*/  FMUL R10, R70.reuse, R14 ;  /* 0x0000000e460a7220 */ /* 0x040fe20000400000 */
[----:B------:R-:W-:Y:S01]  /*6a00*/  HADD2.F32 R84, -RZ, R84.H1_H1 ;  /* 0x30000054ff547230 */ /* 0x000fe20000004100 */
[----:B------:R-:W-:Y:S01]  /*6a10*/  F2FP.SATFINITE.E4M3.F32.PACK_AB_MERGE_C R185, R11, R6, RZ ;  /* 0x000000060bb9723e */ /* 0x000fe200048070ff */
[----:B------:R-:W-:Y:S02]  /*6a20*/  HADD2.F32 R122, -RZ, R122.H1_H1 ;  /* 0x3000007aff7a7230 */ /* 0x000fe40000004100 */
[----:B------:R-:W-:Y:S01]  /*6a30*/  FFMA R10, R73, R83, R10 ;  /* 0x00000053490a7223 */ /* 0x000fe2000000000a */
[C---:B------:R-:W-:Y:S01]  /*6a40*/  FMUL R15, R70.reuse, R15 ;  /* 0x0000000f460f7220 */ /* 0x040fe20000400000 */
[--C-:B------:R-:W-:Y:S01]  /*6a50*/  HADD2.F32 R87, -RZ, R88.reuse.H0_H0 ;  /* 0x20000058ff577230 */ /* 0x100fe20000004100 */
[----:B------:R-:W-:Y:S01]  /*6a60*/  F2FP.SATFINITE.E4M3.F32.PACK_AB_MERGE_C R185, R5, R4, R185 ;  /* 0x0000000405b9723e */ /* 0x000fe200048070b9 */
[----:B------:R-:W-:Y:S02]  /*6a70*/  HADD2.F32 R88, -RZ, R88.H1_H1 ;  /* 0x30000058ff587230 */ /* 0x000fe40000004100 */
[C---:B------:R-:W-:Y:S01]  /*6a80*/  FFMA R15, R73.reuse, R84, R15 ;  /* 0x00000054490f7223 */ /* 0x040fe2000000000f */
[C---:B------:R-:W-:Y:S01]  /*6a90*/  FFMA R12, R73.reuse, R85, R12 ;  /* 0x00000055490c7223 */ /* 0x040fe2000000000c */
[----:B------:R-:W-:Y:S01]  /*6aa0*/  FFMA R13, R73, R86, R13 ;  /* 0x00000056490d7223 */ /* 0x000fe2000000000d */
[C---:B------:R-:W-:Y:S01]  /*6ab0*/  FMUL R14, R70.reuse, R18 ;  /* 0x00000012460e7220 */ /* 0x040fe20000400000 */
[----:B------:R-:W-:Y:S01]  /*6ac0*/  F2FP.F16.E4M3.UNPACK_B R126, R153 ;  /* 0x00000099ff7e723e */ /* 0x000fe200020006ff */
[C---:B------:R-:W-:Y:S01]  /*6ad0*/  FMUL R19, R70.reuse, R19 ;  /* 0x0000001346137220 */ /* 0x040fe20000400000 */
[----:B------:R-:W-:Y:S01]  /*6ae0*/  HADD2.F32 R91, -RZ, R92.H0_H0 ;  /* 0x2000005cff5b7230 */ /* 0x000fe20000004100 */
[----:B------:R-:W-:Y:S01]  /*6af0*/  F2FP.SATFINITE.E4M3.F32.PACK_AB_MERGE_C R186, R15, R10, RZ ;  /* 0x0000000a0fba723e */ /* 0x000fe200048070ff */
[C---:B------:R-:W-:Y:S01]  /*6b00*/  FFMA R14, R73.reuse, R87, R14 ;  /* 0x00000057490e7223 */ /* 0x040fe2000000000e */
[C---:B------:R-:W-:Y:S01]  /*6b10*/  FFMA R19, R73.reuse, R88, R19 ;  /* 0x0000005849137223 */ /* 0x040fe20000000013 */
[C---:B------:R-:W-:Y:S01]  /*6b20*/  FFMA R16, R73.reuse, R89, R16 ;  /* 0x0000005949107223 */ /* 0x040fe20000000010 */
[----:B------:R-:W-:Y:S01]  /*6b30*/  F2FP.F16.E4M3.UNPACK_B R128, R153.H1 ;  /* 0x00000099ff80723e */ /* 0x000fe200030006ff */
[----:B------:R-:W-:Y:S01]  /*6b40*/  FFMA R17, R73, R90, R17 ;  /* 0x0000005a49117223 */ /* 0x000fe20000000011 */
[----:B------:R-:W-:Y:S01]  /*6b50*/  F2FP.SATFINITE.E4M3.F32.PACK_AB_MERGE_C R186, R9, R8, R186 ;  /* 0x0000000809ba723e */ /* 0x000fe200048070ba */
[--C-:B------:R-:W-:Y:S01]  /*6b60*/  HADD2.F32 R125, -RZ, R126.reuse.H0_H0 ;  /* 0x2000007eff7d7230 */ /* 0x100fe20000004100 */
[----:B------:R-:W-:Y:S01]  /*6b70*/  F2FP.SATFINITE.E4M3.F32.PACK_AB_MERGE_C R187, R19, R14, RZ ;  /* 0x0000000e13bb723e */ /* 0x000fe200048070ff */
[----:B------:R-:W-:Y:S02]  /*6b80*/  HADD2.F32 R126, -RZ, R126.H1_H1 ;  /* 0x3000007eff7e7230 */ /* 0x000fe40000004100 */
[C---:B------:R-:W-:Y:S01]  /*6b90*/  FMUL R18, R70.reuse, R22 ;  /* 0x0000001646127220 */ /* 0x040fe20000400000 */
[----:B------:R-:W-:Y:S01]  /*6ba0*/  HADD2.F32 R92, -RZ, R92.H1_H1 ;  /* 0x3000005cff5c7230 */ /* 0x000fe20000004100 */
[----:B------:R-:W-:Y:S01]  /*6bb0*/  F2FP.SATFINITE.E4M3.F32.PACK_AB_MERGE_C R187, R13, R12, R187 ;  /* 0x0000000c0dbb723e */ /* 0x000fe200048070bb */
[C---:B------:R-:W-:Y:S01]  /*6bc0*/  FMUL R23, R70.reuse, R23 ;  /* 0x0000001746177220 */ /* 0x040fe20000400000 */
[--C-:B------:R-:W-:Y:S02]  /*6bd0*/  HADD2.F32 R95, -RZ, R96.reuse.H0_H0 ;  /* 0x20000060ff5f7230 */ /* 0x100fe40000004100 */
[C---:B------:R-:W-:Y:S01]  /*6be0*/  FFMA R18, R73.reuse, R91, R18 ;  /* 0x0000005b49127223 */ /* 0x040fe20000000012 */
[----:B------:R-:W-:Y:S01]  /*6bf0*/  HADD2.F32 R96, -RZ, R96.H1_H1 ;  /* 0x30000060ff607230 */ /* 0x000fe20000004100 */
[----:B------:R1:W-:Y:S01]  /*6c00*/  STS.128 [R137+UR44+0x8200], R184 ;  /* 0x008200b889007988 */ /* 0x0003e20008000c2c */
        /* <DEDUP_REMOVED lines=48> */
[----:B------:R1:W-:Y:S01]  /*6f10*/  STS.128 [R176+0x8010], R192 ;  /* 0x008010c0b0007388 */ /* 0x0003e20000000c00 */
[C---:B------:R-:W-:Y:S01]  /*6f20*/  FFMA R39, R73.reuse, R108, R39 ;  /* 0x0000006c49277223 */ /* 0x040fe20000000027 */
[C---:B------:R-:W-:Y:S01]  /*6f30*/  FFMA R36, R73.reuse, R109, R36 ;  /* 0x0000006d49247223 */ /* 0x040fe20000000024 */
[----:B------:R-:W-:Y:S01]  /*6f40*/  FFMA R37, R73, R110, R37 ;  /* 0x0000006e49257223 */ /* 0x000fe20000000025 */
[----:B------:R-:W-:Y:S01]  /*6f50*/  FMUL R38, R70, R42 ;  /* 0x0000002a46267220 */ /* 0x000fe20000400000 */
[----:B------:R-:W-:Y:S01]  /*6f60*/  ISETP.NE.AND P0, PT, R174, RZ, PT ;  /* 0x000000ffae00720c */ /* 0x000fe20003f05270 */
[C---:B------:R-:W-:Y:S01]  /*6f70*/  FMUL R43, R70.reuse, R43 ;  /* 0x0000002b462b7220 */ /* 0x040fe20000400000 */
[--C-:B------:R-:W-:Y:S01]  /*6f80*/  HADD2.F32 R115, -RZ, R116.reuse.H0_H0 ;  /* 0x20000074ff737230 */ /* 0x100fe20000004100 */
[----:B------:R-:W-:Y:S01]  /*6f90*/  F2FP.SATFINITE.E4M3.F32.PACK_AB_MERGE_C R196, R39, R34, RZ ;  /* 0x0000002227c4723e */ /* 0x000fe200048070ff */
[C---:B------:R-:W-:Y:S01]  /*6fa0*/  FFMA R38, R73.reuse, R111, R38 ;  /* 0x0000006f49267223 */ /* 0x040fe20000000026 */
[C---:B------:R-:W-:Y:S01]  /*6fb0*/  FFMA R43, R73.reuse, R112, R43 ;  /* 0x00000070492b7223 */ /* 0x040fe2000000002b */
[----:B------:R-:W-:Y:S01]  /*6fc0*/  FFMA R40, R73, R113, R40 ;  /* 0x0000007149287223 */ /* 0x000fe20000000028 */
[----:B------:R-:W-:Y:S01]  /*6fd0*/  F2FP.SATFINITE.E4M3.F32.PACK_AB_MERGE_C R196, R33, R32, R196 ;  /* 0x0000002021c4723e */ /* 0x000fe200048070c4 */
[----:B------:R-:W-:Y:S01]  /*6fe0*/  FFMA R41, R73, R114, R41 ;  /* 0x0000007249297223 */ /* 0x000fe20000000029 */
[----:B------:R-:W-:Y:S01]  /*6ff0*/  HADD2.F32 R116, -RZ, R116.H1_H1 ;  /* 0x30000074ff747230 */ /* 0x000fe20000004100 */
[----:B------:R-:W-:Y:S01]  /*7000*/  F2FP.SATFINITE.E4M3.F32.PACK_AB_MERGE_C R197, R43, R38, RZ ;  /* 0x000000262bc5723e */ /* 0x000fe200048070ff */
[C---:B------:R-:W-:Y:S01]  /*7010*/  FMUL R42, R70.reuse, R46 ;  /* 0x0000002e462a7220 */ /* 0x040fe20000400000 */
[C---:B------:R-:W-:Y:S01]  /*7020*/  FMUL R47, R70.reuse, R47 ;  /* 0x0000002f462f7220 */ /* 0x040fe20000400000 */
[--C-:B------:R-:W-:Y:S01]  /*7030*/  HADD2.F32 R119, -RZ, R120.reuse.H0_H0 ;  /* 0x20000078ff777230 */ /* 0x100fe20000004100 */
[----:B------:R-:W-:Y:S01]  /*7040*/  F2FP.SATFINITE.E4M3.F32.PACK_AB_MERGE_C R197, R37, R36, R197 ;  /* 0x0000002425c5723e */ /* 0x000fe200048070c5 */
[C---:B------:R-:W-:Y:S01]  /*7050*/  FFMA R42, R73.reuse, R115, R42 ;  /* 0x00000073492a7223 */ /* 0x040fe2000000002a */
[C---:B------:R-:W-:Y:S01]  /*7060*/  FFMA R47, R73.reuse, R116, R47 ;  /* 0x00000074492f7223 */ /* 0x040fe2000000002f */
[----:B------:R-:W-:Y:S01]  /*7070*/  FFMA R44, R73, R117, R44 ;  /* 0x00000075492c7223 */ /* 0x000fe2000000002c */
[----:B------:R-:W-:Y:S01]  /*7080*/  ISETP.NE.AND P6, PT, R189, RZ, PT ;  /* 0x000000ffbd00720c */ /* 0x000fe20003fc5270 */
[----:B------:R-:W-:Y:S01]  /*7090*/  FFMA R45, R73, R118, R45 ;  /* 0x00000076492d7223 */ /* 0x000fe2000000002d */
[----:B------:R-:W-:Y:S01]  /*70a0*/  HADD2.F32 R120, -RZ, R120.H1_H1 ;  /* 0x30000078ff787230 */ /* 0x000fe20000004100 */
[----:B------:R-:W-:Y:S01]  /*70b0*/  F2FP.SATFINITE.E4M3.F32.PACK_AB_MERGE_C R198, R47, R42, RZ ;  /* 0x0000002a2fc6723e */ /* 0x000fe200048070ff */
[C---:B------:R-:W-:Y:S01]  /*70c0*/  FMUL R46, R70.reuse, R50 ;  /* 0x00000032462e7220 */ /* 0x040fe20000400000 */
[C---:B------:R-:W-:Y:S01]  /*70d0*/  FMUL R51, R70.reuse, R51 ;  /* 0x0000003346337220 */ /* 0x040fe20000400000 */
[--C-:B------:R-:W-:Y:S02]  /*70e0*/  HADD2.F32 R123, -RZ, R124.reuse.H0_H0 ;  /* 0x2000007cff7b7230 */ /* 0x100fe40000004100 */
[C---:B------:R-:W-:Y:S01]  /*70f0*/  FMUL R50, R70.reuse, R54 ;  /* 0x0000003646327220 */ /* 0x040fe20000400000 */
[C---:B------:R-:W-:Y:S01]  /*7100*/  FFMA R46, R73.reuse, R119, R46 ;  /* 0x00000077492e7223 */ /* 0x040fe2000000002e */
[----:B------:R-:W-:Y:S02]  /*7110*/  HADD2.F32 R124, -RZ, R124.H1_H1 ;  /* 0x3000007cff7c7230 */ /* 0x000fe40000004100 */
[C---:B------:R-:W-:Y:S01]  /*7120*/  FFMA R51, R73.reuse, R120, R51 ;  /* 0x0000007849337223 */ /* 0x040fe20000000033 */
[C---:B------:R-:W-:Y:S01]  /*7130*/  FMUL R55, R70.reuse, R55 ;  /* 0x0000003746377220 */ /* 0x040fe20000400000 */
[C---:B------:R-:W-:Y:S01]  /*7140*/  FFMA R48, R73.reuse, R121, R48 ;  /* 0x0000007949307223 */ /* 0x040fe20000000030 */
[C---:B------:R-:W-:Y:S01]  /*7150*/  FFMA R49, R73.reuse, R122, R49 ;  /* 0x0000007a49317223 */ /* 0x040fe20000000031 */
[--C-:B------:R-:W-:Y:S02]  /*7160*/  HADD2.F32 R127, -RZ, R128.reuse.H0_H0 ;  /* 0x20000080ff7f7230 */ /* 0x100fe40000004100 */
[C---:B------:R-:W-:Y:S01]  /*7170*/  FFMA R50, R73.reuse, R123, R50 ;  /* 0x0000007b49327223 */ /* 0x040fe20000000032 */
[----:B------:R-:W-:Y:S02]  /*7180*/  HADD2.F32 R128, -RZ, R128.H1_H1 ;  /* 0x30000080ff807230 */ /* 0x000fe40000004100 */
[C---:B------:R-:W-:Y:S01]  /*7190*/  FMUL R54, R70.reuse, R58 ;  /* 0x0000003a46367220 */ /* 0x040fe20000400000 */
        /* <DEDUP_REMOVED lines=16> */
[----:B------:R-:W-:Y:S01]  /*72a0*/  FFMA R63, R73, R132, R63 ;  /* 0x00000084493f7223 */ /* 0x000fe2000000003f */
[----:B------:R-:W-:Y:S01]  /*72b0*/  FMUL R67, R70, R67 ;  /* 0x0000004346437220 */ /* 0x000fe20000400000 */
[----:B------:R-:W-:Y:S01]  /*72c0*/  F2FP.SATFINITE.E4M3.F32.PACK_AB_MERGE_C R199, R51, R46, RZ ;  /* 0x0000002e33c7723e */ /* 0x000fe200048070ff */
[C---:B------:R-:W-:Y:S01]  /*72d0*/  FFMA R60, R73.reuse, R133, R60 ;  /* 0x00000085493c7223 */ /* 0x040fe2000000003c */
[C---:B------:R-:W-:Y:S01]  /*72e0*/  FFMA R61, R73.reuse, R134, R61 ;  /* 0x00000086493d7223 */ /* 0x040fe2000000003d */
[C---:B------:R-:W-:Y:S01]  /*72f0*/  FFMA R62, R73.reuse, R135, R62 ;  /* 0x00000087493e7223 */ /* 0x040fe2000000003e */
[----:B------:R-:W-:Y:S01]  /*7300*/  FFMA R67, R73, R136, R67 ;  /* 0x0000008849437223 */ /* 0x000fe20000000043 */
[----:B------:R-:W-:Y:S02]  /*7310*/  F2FP.SATFINITE.E4M3.F32.PACK_AB_MERGE_C R198, R41, R40, R198 ;  /* 0x0000002829c6723e */ /* 0x000fe400048070c6 */
[----:B------:R-:W-:Y:S02]  /*7320*/  F2FP.SATFINITE.E4M3.F32.PACK_AB_MERGE_C R199, R45, R44, R199 ;  /* 0x0000002c2dc7723e */ /* 0x000fe400048070c7 */
[----:B------:R-:W-:Y:S02]  /*7330*/  F2FP.SATFINITE.E4M3.F32.PACK_AB_MERGE_C R200, R55, R50, RZ ;  /* 0x0000003237c8723e */ /* 0x000fe400048070ff */
[----:B------:R-:W-:Y:S01]  /*7340*/  F2FP.SATFINITE.E4M3.F32.PACK_AB_MERGE_C R201, R59, R54, RZ ;  /* 0x000000363bc9723e */ /* 0x000fe200048070ff */
[----:B------:R1:W-:Y:S01]  /*7350*/  STS.128 [R179+0x8020], R196 ;  /* 0x008020c4b3007388 */ /* 0x0003e20000000c00 */
[----:B------:R-:W-:Y:S02]  /*7360*/  F2FP.SATFINITE.E4M3.F32.PACK_AB_MERGE_C R202, R63, R58, RZ ;  /* 0x0000003a3fca723e */ /* 0x000fe400048070ff */
[----:B------:R-:W-:Y:S02]  /*7370*/  F2FP.SATFINITE.E4M3.F32.PACK_AB_MERGE_C R203, R67, R62, RZ ;  /* 0x0000003e43cb723e */ /* 0x000fe400048070ff */
[----:B------:R-:W-:Y:S02]  /*7380*/  F2FP.SATFINITE.E4M3.F32.PACK_AB_MERGE_C R200, R49, R48, R200 ;  /* 0x0000003031c8723e */ /* 0x000fe400048070c8 */
[----:B------:R-:W-:Y:S02]  /*7390*/  F2FP.SATFINITE.E4M3.F32.PACK_AB_MERGE_C R201, R53, R52, R201 ;  /* 0x0000003435c9723e */ /* 0x000fe400048070c9 */
[----:B------:R-:W-:Y:S02]  /*73a0*/  F2FP.SATFINITE.E4M3.F32.PACK_AB_MERGE_C R202, R57, R56, R202 ;  /* 0x0000003839ca723e */ /* 0x000fe400048070ca */
[----:B------:R-:W-:Y:S02]  /*73b0*/  F2FP.SATFINITE.E4M3.F32.PACK_AB_MERGE_C R203, R61, R60, R203 ;  /* 0x0000003c3dcb723e */ /* 0x000fe400048070cb */
[----:B------:R-:W-:Y:S02]  /*73c0*/  LEA R190, R166, UR44, 0x3 ;  /* 0x0000002ca6be7c11 */ /* 0x000fe4000f8e18ff */
[----:B------:R-:W-:Y:S01]  /*73d0*/  @P6 SHF.L.U32 R191, R165, 0x1f, RZ ;  /* 0x0000001fa5bf6819 */ /* 0x000fe200000006ff */
[----:B------:R1:W-:Y:S01]  /*73e0*/  STS.128 [R178+0x8010], R200 ;  /* 0x008010c8b2007388 */ /* 0x0003e20000000c00 */
[----:B------:R-:W-:Y:S01]  /*73f0*/  @!PT LDS RZ, [RZ] ;  /* 0x00000000fffff984 */ /* 0x000fe20000000800 */
[----:B------:R-:W-:Y:S01]  /*7400*/  @!PT LDS RZ, [RZ] ;  /* 0x00000000fffff984 */ /* 0x000fe20000000800 */
[----:B------:R-:W-:Y:S01]  /*7410*/  @!PT LDS RZ, [RZ] ;  /* 0x00000000fffff984 */ /* 0x000fe20000000800 */
[----:B------:R-:W-:Y:S01]  /*7420*/  @!PT LDS RZ, [RZ] ;  /* 0x00000000fffff984 */ /* 0x000fe20000000800 */
[----:B------:R2:W-:Y:S07]  /*7430*/  MEMBAR.ALL.CTA ;  /* 0x0000000000007992 */ /* 0x0005ee0000008000 */
[----:B--2---:R-:W2:Y:S02]  /*7440*/  FENCE.VIEW.ASYNC.S ;  /* 0x00000000000073c6 */ /* 0x004ea40000000000 */
[----:B--2---:R-:W-:Y:S06]  /*7450*/  BAR.SYNC.DEFER_BLOCKING 0x1, 0x80 ;  /* 0x0042000000007b1d */ /* 0x004fec0000010000 */
[----:B------:R-:W-:Y:S05]  /*7460*/  @P0 BRA `(.L_x_104) ;  /* 0x0000000000280947 */ /* 0x000fea0003800000 */
[----:B------:R-:W-:Y:S01]  /*7470*/  UIADD3 UR4, UPT, UPT, UR44, 0x8200, URZ ;  /* 0x000082002c047890 */ /* 0x000fe2000fffe0ff */
[----:B------:R-:W-:Y:S05]  /*7480*/  UMOV UR51, UR36 ;  /* 0x0000002400337c82 */ /* 0x000fea0008000000 */
[----:B------:R-:W-:Y:S01]  /*7490*/  MOV R173, UR4 ;  /* 0x0000000400ad7c02 */ /* 0x000fe20008000f00 */
[----:B------:R-:W-:Y:S03]  /*74a0*/  UIADD3 UR4, UP0, UPT, UR62, 0x680, URZ ;  /* 0x000006803e047890 */ /* 0x000fe6000ff1e0ff */
[----:B------:R-:W-:Y:S01]  /*74b0*/  R2UR UR48, R173 ;  /* 0x00000000ad3072ca */ /* 0x000fe200000e0000 */
[----:B------:R-:W-:Y:S11]  /*74c0*/  UIADD3.X UR5, UPT, UPT, URZ, UR63, URZ, UP0, !UPT ;  /* 0x0000003fff057290 */ /* 0x000ff600087fe4ff */
[----:B------:R-:W-:Y:S01]  /*74d0*/  @!UPT UIADD3 URZ, UPT, UPT, URZ, URZ, URZ ;  /* 0x000000fffffff290 */ /* 0x000fe2000fffe0ff */
[----:B------:R2:W-:Y:S01]  /*74e0*/  UTMASTG.3D [UR48], [UR4] ;  /* 0x00000030040073b5 */ /* 0x0005e20008010000 */
[----:B------:R0:W-:Y:S01]  /*74f0*/  UTMACMDFLUSH ;  /* 0x00000000000079b7 */ /* 0x0001e20000000000 */
[----:B--2---:R-:W-:Y:S04]  /*7500*/  DEPBAR.LE SB0, 0x1 ;  /* 0x000080400000791a */ /* 0x004fe80000000000 */
.L_x_104:
[----:B------:R-:W-:Y:S05]  /*7510*/  BSYNC.RECONVERGENT B0 ;  /* 0x0000000000007941 */ /* 0x000fea0003800200 */
.L_x_103:
[----:B------:R-:W-:Y:S06]  /*7520*/  BAR.SYNC.DEFER_BLOCKING 0x1, 0x80 ;  /* 0x0042000000007b1d */ /* 0x000fec0000010000 */
[----:B------:R-:W2:Y:S01]  /*7530*/  @P6 SYNCS.PHASECHK.TRANS64.TRYWAIT P0, [R190+URZ+0x30], R191 ;  /* 0x000030bfbe0065a7 */ /* 0x000ea200080011ff */
[----:B------:R-:W-:Y:S01]  /*7540*/  BSSY B1, `(.L_x_105) ;  /* 0x0000023000017945 */ /* 0x000fe20003800000 */
[----:B--2---:R-:W-:Y:S03]  /*7550*/  @P6 SEL R180, RZ, 0x1, !P0 ;  /* 0x00000001ffb46807 */ /* 0x004fe60004000000 */
[----:B------:R-:W-:Y:S05]  /*7560*/  @!P6 BRA `(.L_x_106) ;  /* 0x000000000080e947 */ /* 0x000fea0003800000 */
[----:B------:R-:W-:Y:S01]  /*7570*/  ISETP.NE.AND P1, PT, R181, RZ, PT ;  /* 0x000000ffb500720c */ /* 0x000fe20003f25270 */
[----:B------:R-:W2:Y:S01]  /*7580*/  S2R R0, SR_CgaCtaId ;  /* 0x0000000000007919 */ /* 0x000ea20000008800 */
[----:B------:R-:W-:Y:S01]  /*7590*/  ISETP.NE.AND P0, PT, R180, RZ, PT ;  /* 0x000000ffb400720c */ /* 0x000fe20003f05270 */
[----:B------:R-:W-:Y:S10]  /*75a0*/  BSSY B0, `(.L_x_107) ;  /* 0x0000009000007945 */ /* 0x000ff40003800000 */
[----:B------:R-:W-:Y:S04]  /*75b0*/  @P1 IMAD R3, R166, 0x2000, R171 ;  /* 0x00002000a6031824 */ /* 0x000fe800078e02ab */
[C---:B------:R-:W-:Y:S01]  /*75c0*/  @P1 IMAD.IADD R6, R3.reuse, 0x1, R182 ;  /* 0x0000000103061824 */ /* 0x040fe200078e02b6 */
[----:B------:R-:W-:Y:S03]  /*75d0*/  @P1 IADD3 R4, PT, PT, R3, R188, RZ ;  /* 0x000000bc03041210 */ /* 0x000fe60007ffe0ff */
[----:B------:R-:W-:Y:S01]  /*75e0*/  @P1 IMAD.IADD R2, R183, 0x1, R6 ;  /* 0x00000001b7021824 */ /* 0x000fe200078e0206 */
[----:B------:R-:W-:Y:S06]  /*75f0*/  @P0 BRA `(.L_x_108) ;  /* 0x00000000000c0947 */ /* 0x000fec0003800000 */
[----:B------:R-:W-:Y:S04]  /*7600*/  SHF.L.U32 R5, R165, 0x1f, RZ ;  /* 0x0000001fa5057819 */ /* 0x000fe800000006ff */
[----:B------:R-:W3:Y:S02]  /*7610*/  SYNCS.PHASECHK.TRANS64.TRYWAIT P0, [R190+URZ+0x30], R5 ;  /* 0x00003005be0075a7 */ /* 0x000ee400080011ff */
[----:B---3--:R-:W-:Y:S05]  /*7620*/  @!P0 BRA `(.L_x_109) ;  /* 0x0000004800b88947 */ /* 0x008fea0003800000 */
.L_x_108:
[----:B------:R-:W-:Y:S05]  /*7630*/  BSYNC B0 ;  /* 0x0000000000007941 */ /* 0x000fea0003800000 */
.L_x_107:
[----:B------:R-:W-:Y:S01]  /*7640*/  ISETP.NE.AND P0, PT, R181, RZ, PT ;  /* 0x000000ffb500720c */ /* 0x000fe20003f05270 */
[----:B---3--:R-:W-:Y:S02]  /*7650*/  VIADD R5, R190, 0x50 ;  /* 0x00000050be057836 */ /* 0x008fe40000000000 */
[----:B------:R-:W-:Y:S03]  /*7660*/  VIADD R166, R166, 0x1 ;  /* 0x00000001a6a67836 */ /* 0x000fe60000000000 */
[----:B--2---:R-:W-:Y:S07]  /*7670*/  PRMT R0, R0, 0x654, R5 ;  /* 0x0000065400007816 */ /* 0x004fee0000000005 */
[----:B------:R2:W3:Y:S04]  /*7680*/  @P0 LDS.128 R140, [R3] ;  /* 0x00000000038c0984 */ /* 0x0004e80000000c00 */
[----:B------:R2:W4:Y:S04]  /*7690*/  @P0 LDS.128 R148, [R4+0x20] ;  /* 0x0000200004940984 */ /* 0x0005280000000c00 */
        /* <DEDUP_REMOVED lines=12> */
[----:B--234-:R-:W-:Y:S02]  /*7760*/  LOP3.LUT R165, R165, R0, RZ, 0x3c, !PT ;  /* 0x00000000a5a57212 */ /* 0x01cfe400078e3cff */
.L_x_106:
[----:B------:R-:W-:Y:S05]  /*7770*/  BSYNC B1 ;  /* 0x0000000000017941 */ /* 0x000fea0003800000 */
.L_x_105:
[----:B------:R-:W-:Y:S01]  /*7780*/  VIADD R0, R71, 0x40 ;  /* 0x0000004047007836 */ /* 0x000fe20000000000 */
[----:B------:R-:W-:Y:S04]  /*7790*/  BSSY.RECONVERGENT B6, `(.L_x_110) ;  /* 0x0000015000067945 */ /* 0x000fe80003800200 */
[----:B------:R-:W-:Y:S04]  /*77a0*/  SHF.R.U32.HI R0, RZ, 0x15, R0 ;  /* 0x00000015ff007819 */ /* 0x000fe80000011600 */
[----:B------:R-:W-:Y:S11]  /*77b0*/  LOP3.LUT P0, RZ, R0, 0x3, R159, 0x48, !PT ;  /* 0x0000000300ff7812 */ /* 0x000ff6000780489f */
[----:B------:R-:W-:Y:S02]  /*77c0*/  @!UPT UIADD3 URZ, UPT, UPT, URZ, URZ, URZ ;  /* 0x000000fffffff290 */ /* 0x000fe4000fffe0ff */
        /* <DEDUP_REMOVED lines=8> */
[----:B------:R-:W5:Y:S01]  /*7850*/  LDCU.64 UR4, c[0x4][0x18] ;  /* 0x01000300ff0477ac */ /* 0x000f620008000a00 */
[----:B--2---:R-:W-:Y:S01]  /*7860*/  MOV R5, UR9 ;  /* 0x0000000900057c02 */ /* 0x004fe20008000f00 */
[----:B------:R-:W-:Y:S01]  /*7870*/  IMAD.U32 R4, RZ, RZ, UR8 ;  /* 0x00000008ff047e24 */ /* 0x000fe2000f8e00ff */
[----:B---3--:R-:W-:Y:S01]  /*7880*/  MOV R7, UR7 ;  /* 0x0000000700077c02 */ /* 0x008fe20008000f00 */
[----:B------:R-:W-:Y:S01]  /*7890*/  IMAD.U32 R6, RZ, RZ, UR6 ;  /* 0x00000006ff067e24 */ /* 0x000fe2000f8e00ff */
[----:B-----5:R-:W-:Y:S01]  /*78a0*/  MOV R11, UR5 ;  /* 0x00000005000b7c02 */ /* 0x020fe20008000f00 */
[----:B------:R-:W-:Y:S02]  /*78b0*/  IMAD.U32 R10, RZ, RZ, UR4 ;  /* 0x00000004ff0a7e24 */ /* 0x000fe4000f8e00ff */
[----:B------:R-:W-:Y:S07]  /*78c0*/  LEPC R20, `(.L_x_111) ;  /* 0x000000001014794e */ /* 0x000fee0000000000 */
[----:B-1--4-:R-:W-:Y:S05]  /*78d0*/  CALL.ABS.NOINC R2 ;  /* 0x0000000002007343 */ /* 0x012fea0003c00000 */
.L_x_111:
[----:B------:R-:W-:Y:S05]  /*78e0*/  BSYNC.RECONVERGENT B6 ;  /* 0x0000000000067941 */ /* 0x000fea0003800200 */
.L_x_110:
[----:B------:R-:W-:Y:S01]  /*78f0*/  F2FP.F16.E4M3.UNPACK_B R4, R141 ;  /* 0x0000008dff04723e */ /* 0x000fe200020006ff */
[----:B------:R-:W-:Y:S05]  /*7900*/  WARPSYNC.ALL ;  /* 0x0000000000007948 */ /* 0x000fea0003800000 */
[----:B------:R-:W-:Y:S01]  /*7910*/  R2UR UR4, R71 ;  /* 0x00000000470472ca */ /* 0x000fe200000e0000 */
[--C-:B------:R-:W-:Y:S01]  /*7920*/  HADD2.F32 R78, -RZ, R4.reuse.H0_H0 ;  /* 0x20000004ff4e7230 */ /* 0x100fe20000004100 */
[-C--:B------:R-:W-:Y:S01]  /*7930*/  F2FP.F16.E4M3.UNPACK_B R0, R140.reuse ;  /* 0x0000008cff00723e */ /* 0x080fe200020006ff */
[----:B------:R-:W-:Y:S01]  /*7940*/  HADD2.F32 R75, -RZ, R4.H1_H1 ;  /* 0x30000004ff4b7230 */ /* 0x000fe20000004100 */
[----:B------:R-:W-:Y:S01]  /*7950*/  F2FP.F16.E4M3.UNPACK_B R4, R143 ;  /* 0x0000008fff04723e */ /* 0x000fe200020006ff */
[----:B------:R-:W-:Y:S01]  /*7960*/  BSSY.RECONVERGENT B0, `(.L_x_112) ;  /* 0x0000116000007945 */ /* 0x000fe20003800200 */
[----:B------:R-:W-:Y:S01]  /*7970*/  F2FP.F16.E4M3.UNPACK_B R3, R140.H1 ;  /* 0x0000008cff03723e */ /* 0x000fe200030006ff */
[--C-:B------:R-:W-:Y:S01]  /*7980*/  HADD2.F32 R2, -RZ, R0.reuse.H0_H0 ;  /* 0x20000000ff027230 */ /* 0x100fe20000004100 */
[----:B-1----:R-:W-:Y:S01]  /*7990*/  F2FP.F16.E4M3.UNPACK_B R127, R154 ;  /* 0x0000009aff7f723e */ /* 0x002fe200020006ff */
[----:B------:R-:W-:Y:S01]  /*79a0*/  HADD2.F32 R72, -RZ, R0.H1_H1 ;  /* 0x30000000ff487230 */ /* 0x000fe20000004100 */
[----:B------:R-:W-:Y:S01]  /*79b0*/  F2FP.F16.E4M3.UNPACK_B R0, R141.H1 ;  /* 0x0000008dff00723e */ /* 0x000fe200030006ff */
[--C-:B------:R-:W-:Y:S01]  /*79c0*/  HADD2.F32 R74, -RZ, R3.reuse.H0_H0 ;  /* 0x20000003ff4a7230 */ /* 0x100fe20000004100 */
[----:B------:R-:W-:Y:S01]  /*79d0*/  F2FP.F16.E4M3.UNPACK_B R117, R151.H1 ;  /* 0x00000097ff75723e */ /* 0x000fe200030006ff */
[----:B------:R-:W-:Y:S01]  /*79e0*/  HADD2.F32 R76, -RZ, R3.H1_H1 ;  /* 0x30000003ff4c7230 */ /* 0x000fe20000004100 */
[-C--:B------:R-:W-:Y:S01]  /*79f0*/  F2FP.F16.E4M3.UNPACK_B R3, R142.reuse ;  /* 0x0000008eff03723e */ /* 0x080fe200020006ff */
[--C-:B------:R-:W-:Y:S01]  /*7a00*/  HADD2.F32 R80, -RZ, R0.reuse.H0_H0 ;  /* 0x20000000ff507230 */ /* 0x100fe20000004100 */
[----:B------:R-:W-:Y:S01]  /*7a10*/  ISETP.NE.AND P0, PT, R174, RZ, PT ;  /* 0x000000ffae00720c */ /* 0x000fe20003f05270 */
[----:B------:R-:W-:Y:S01]  /*7a20*/  HADD2.F32 R77, -RZ, R0.H1_H1 ;  /* 0x30000000ff4d7230 */ /* 0x000fe20000004100 */
[----:B------:R-:W-:Y:S01]  /*7a30*/  F2FP.F16.E4M3.UNPACK_B R0, R142.H1 ;  /* 0x0000008eff00723e */ /* 0x000fe200030006ff */
[--C-:B------:R-:W-:Y:S01]  /*7a40*/  HADD2.F32 R82, -RZ, R3.reuse.H0_H0 ;  /* 0x20000003ff527230 */ /* 0x100fe20000004100 */
[----:B------:R-:W-:Y:S01]  /*7a50*/  ISETP.NE.AND P6, PT, R189, RZ, PT ;  /* 0x000000ffbd00720c */ /* 0x000fe20003fc5270 */
[----:B------:R-:W-:Y:S01]  /*7a60*/  HADD2.F32 R79, -RZ, R3.H1_H1 ;  /* 0x30000003ff4f7230 */ /* 0x000fe20000004100 */
[----:B------:R-:W-:Y:S01]  /*7a70*/  F2FP.F16.E4M3.UNPACK_B R3, R143.H1 ;  /* 0x0000008fff03723e */ /* 0x000fe200030006ff */
[--C-:B------:R-:W-:Y:S02]  /*7a80*/  HADD2.F32 R84, -RZ, R0.reuse.H0_H0 ;  /* 0x20000000ff547230 */ /* 0x100fe40000004100 */
[----:B------:R-:W-:Y:S01]  /*7a90*/  HADD2.F32 R81, -RZ, R0.H1_H1 ;  /* 0x30000000ff517230 */ /* 0x000fe20000004100 */
[-C--:B------:R-:W-:Y:S01]  /*7aa0*/  F2FP.F16.E4M3.UNPACK_B R0, R144.reuse ;  /* 0x00000090ff00723e */ /* 0x080fe200020006ff */
[--C-:B------:R-:W-:Y:S02]  /*7ab0*/  HADD2.F32 R86, -RZ, R4.reuse.H0_H0 ;  /* 0x20000004ff567230 */ /* 0x100fe40000004100 */
[----:B------:R-:W-:Y:S01]  /*7ac0*/  HADD2.F32 R83, -RZ, R4.H1_H1 ;  /* 0x30000004ff537230 */ /* 0x000fe20000004100 */
[-C--:B------:R-:W-:Y:S01]  /*7ad0*/  F2FP.F16.E4M3.UNPACK_B R4, R145.reuse ;  /* 0x00000091ff04723e */ /* 0x080fe200020006ff */
[--C-:B------:R-:W-:Y:S02]  /*7ae0*/  HADD2.F32 R90, -RZ, R0.reuse.H0_H0 ;  /* 0x20000000ff5a7230 */ /* 0x100fe40000004100 */
[----:B------:R-:W-:Y:S01]  /*7af0*/  HADD2.F32 R87, -RZ, R0.H1_H1 ;  /* 0x30000000ff577230 */ /* 0x000fe20000004100 */
[----:B------:R-:W-:Y:S01]  /*7b00*/  F2FP.F16.E4M3.UNPACK_B R0, R145.H1 ;  /* 0x00000091ff00723e */ /* 0x000fe200030006ff */
[--C-:B------:R-:W-:Y:S02]  /*7b10*/  HADD2.F32 R88, -RZ, R3.reuse.H0_H0 ;  /* 0x20000003ff587230 */ /* 0x100fe40000004100 */
[----:B------:R-:W-:Y:S01]  /*7b20*/  HADD2.F32 R85, -RZ, R3.H1_H1 ;  /* 0x30000003ff557230 */ /* 0x000fe20000004100 */
[----:B------:R-:W-:Y:S01]  /*7b30*/  F2FP.F16.E4M3.UNPACK_B R3, R144.H1 ;  /* 0x00000090ff03723e */ /* 0x000fe200030006ff */
[--C-:B------:R-:W-:Y:S02]  /*7b40*/  HADD2.F32 R96, -RZ, R0.reuse.H0_H0 ;  /* 0x20000000ff607230 */ /* 0x100fe40000004100 */
[----:B------:R-:W-:Y:S01]  /*7b50*/  HADD2.F32 R93, -RZ, R0.H1_H1 ;  /* 0x30000000ff5d7230 */ /* 0x000fe20000004100 */
[-C--:B------:R-:W-:Y:S01]  /*7b60*/  F2FP.F16.E4M3.UNPACK_B R0, R146.reuse.H1 ;  /* 0x00000092ff00723e */ /* 0x080fe200030006ff */
[--C-:B------:R-:W-:Y:S02]  /*7b70*/  HADD2.F32 R94, -RZ, R4.reuse.H0_H0 ;  /* 0x20000004ff5e7230 */ /* 0x100fe40000004100 */
[----:B------:R-:W-:Y:S01]  /*7b80*/  HADD2.F32 R91, -RZ, R4.H1_H1 ;  /* 0x30000004ff5b7230 */ /* 0x000fe20000004100 */
[----:B------:R-:W-:Y:S01]  /*7b90*/  F2FP.F16.E4M3.UNPACK_B R4, R147 ;  /* 0x00000093ff04723e */ /* 0x000fe200020006ff */
[--C-:B------:R-:W-:Y:S02]  /*7ba0*/  HADD2.F32 R92, -RZ, R3.reuse.H0_H0 ;  /* 0x20000003ff5c7230 */ /* 0x100fe40000004100 */
[----:B------:R-:W-:Y:S01]  /*7bb0*/  HADD2.F32 R89, -RZ, R3.H1_H1 ;  /* 0x30000003ff597230 */ /* 0x000fe20000004100 */
[----:B------:R-:W-:Y:S01]  /*7bc0*/  F2FP.F16.E4M3.UNPACK_B R3, R146 ;  /* 0x00000092ff03723e */ /* 0x000fe200020006ff */
[--C-:B------:R-:W-:Y:S02]  /*7bd0*/  HADD2.F32 R100, -RZ, R0.reuse.H0_H0 ;  /* 0x20000000ff647230 */ /* 0x100fe40000004100 */
[----:B------:R-:W-:Y:S01]  /*7be0*/  HADD2.F32 R97, -RZ, R0.H1_H1 ;  /* 0x30000000ff617230 */ /* 0x000fe20000004100 */
[-C--:B------:R-:W-:Y:S01]  /*7bf0*/  F2FP.F16.E4M3.UNPACK_B R0, R148.reuse ;  /* 0x00000094ff00723e */ /* 0x080fe200020006ff */
[--C-:B------:R-:W-:Y:S02]  /*7c00*/  HADD2.F32 R102, -RZ, R4.reuse.H0_H0 ;  /* 0x20000004ff667230 */ /* 0x100fe40000004100 */
[----:B------:R-:W-:Y:S01]  /*7c10*/  HADD2.F32 R99, -RZ, R4.H1_H1 ;  /* 0x30000004ff637230 */ /* 0x000fe20000004100 */
[----:B------:R-:W-:Y:S01]  /*7c20*/  F2FP.F16.E4M3.UNPACK_B R4, R149 ;  /* 0x00000095ff04723e */ /* 0x000fe200020006ff */
[--C-:B------:R-:W-:Y:S02]  /*7c30*/  HADD2.F32 R98, -RZ, R3.reuse.H0_H0 ;  /* 0x20000003ff627230 */ /* 0x100fe40000004100 */
[----:B------:R-:W-:Y:S01]  /*7c40*/  HADD2.F32 R95, -RZ, R3.H1_H1 ;  /* 0x30000003ff5f7230 */ /* 0x000fe20000004100 */
[----:B------:R-:W-:Y:S01]  /*7c50*/  F2FP.F16.E4M3.UNPACK_B R3, R147.H1 ;  /* 0x00000093ff03723e */ /* 0x000fe200030006ff */
[--C-:B------:R-:W-:Y:S02]  /*7c60*/  HADD2.F32 R106, -RZ, R0.reuse.H0_H0 ;  /* 0x20000000ff6a7230 */ /* 0x100fe40000004100 */
[----:B------:R-:W-:Y:S01]  /*7c70*/  HADD2.F32 R103, -RZ, R0.H1_H1 ;  /* 0x30000000ff677230 */ /* 0x000fe20000004100 */
[----:B------:R-:W-:Y:S01]  /*7c80*/  F2FP.F16.E4M3.UNPACK_B R0, R148.H1 ;  /* 0x00000094ff00723e */ /* 0x000fe200030006ff */
[--C-:B------:R-:W-:Y:S02]  /*7c90*/  HADD2.F32 R110, -RZ, R4.reuse.H0_H0 ;  /* 0x20000004ff6e7230 */ /* 0x100fe40000004100 */
[----:B------:R-:W-:Y:S02]  /*7ca0*/  HADD2.F32 R107, -RZ, R4.H1_H1 ;  /* 0x30000004ff6b7230 */ /* 0x000fe40000004100 */
[--C-:B------:R-:W-:Y:S01]  /*7cb0*/  HADD2.F32 R104, -RZ, R3.reuse.H0_H0 ;  /* 0x20000003ff687230 */ /* 0x100fe20000004100 */
[----:B------:R-:W1:Y:S01]  /*7cc0*/  LDTM.x64 R4, tmem[UR4+0x40] ;  /* 0x00004004000479ee */ /* 0x000e620008340000 */
[----:B------:R-:W-:Y:S01]  /*7cd0*/  HADD2.F32 R101, -RZ, R3.H1_H1 ;  /* 0x30000003ff657230 */ /* 0x000fe20000004100 */
[----:B------:R-:W-:Y:S01]  /*7ce0*/  F2FP.F16.E4M3.UNPACK_B R3, R149.H1 ;  /* 0x00000095ff03723e */ /* 0x000fe200030006ff */
        /* <DEDUP_REMOVED lines=14> */
[----:B------:R-:W-:Y:S01]  /*7dd0*/  F2FP.F16.E4M3.UNPACK_B R0, R152.H1 ;  /* 0x00000098ff00723e */ /* 0x000fe200030006ff */
[--C-:B------:R-:W-:Y:S02]  /*7de0*/  HADD2.F32 R122, -RZ, R3.reuse.H0_H0 ;  /* 0x20000003ff7a7230 */ /* 0x100fe40000004100 */
[C---:B-1----:R-:W-:Y:S01]  /*7df0*/  FMUL R7, R70.reuse, R7 ;  /* 0x0000000746077220 */ /* 0x042fe20000400000 */
        /* <DEDUP_REMOVED lines=10> */
[C---:B------:R-:W-:Y:S01]  /*7ea0*/  FMUL R0, R70.reuse, R4 ;  /* 0x0000000446007220 */ /* 0x040fe20000400000 */
[--C-:B------:R-:W-:Y:S01]  /*7eb0*/  HADD2.F32 R130, -RZ, R127.reuse.H0_H0 ;  /* 0x2000007fff827230 */ /* 0x100fe20000004100 */
[----:B------:R-:W-:Y:S01]  /*7ec0*/  F2FP.F16.E4M3.UNPACK_B R4, R155 ;  /* 0x0000009bff04723e */ /* 0x000fe200020006ff */
[----:B------:R-:W-:Y:S02]  /*7ed0*/  HADD2.F32 R127, -RZ, R127.H1_H1 ;  /* 0x3000007fff7f7230 */ /* 0x000fe40000004100 */
[C---:B------:R-:W-:Y:S01]  /*7ee0*/  FFMA R0, R73.reuse, R2, R0 ;  /* 0x0000000249007223 */ /* 0x040fe20000000000 */
[C---:B------:R-:W-:Y:S01]  /*7ef0*/  FMUL R2, R70.reuse, R5 ;  /* 0x0000000546027220 */ /* 0x040fe20000400000 */
[--C-:B------:R-:W-:Y:S01]  /*7f00*/  HADD2.F32 R132, -RZ, R3.reuse.H0_H0 ;  /* 0x20000003ff847230 */ /* 0x100fe20000004100 */
[----:B------:R-:W-:Y:S01]  /*7f10*/  F2FP.F16.E4M3.UNPACK_B R5, R155.H1 ;  /* 0x0000009bff05723e */ /* 0x000fe200030006ff */
[----:B------:R-:W-:Y:S02]  /*7f20*/  HADD2.F32 R129, -RZ, R3.H1_H1 ;  /* 0x30000003ff817230 */ /* 0x000fe40000004100 */
[C---:B------:R-:W-:Y:S01]  /*7f30*/  FFMA R2, R73.reuse, R72, R2 ;  /* 0x0000004849027223 */ /* 0x040fe20000000002 */
[--C-:B------:R-:W-:Y:S02]  /*7f40*/  HADD2.F32 R72, -RZ, R4.reuse.H0_H0 ;  /* 0x20000004ff487230 */ /* 0x100fe40000004100 */
[C---:B------:R-:W-:Y:S01]  /*7f50*/  FMUL R3, R70.reuse, R6 ;  /* 0x0000000646037220 */ /* 0x040fe20000400000 */
[----:B------:R-:W-:Y:S02]  /*7f60*/  HADD2.F32 R131, -RZ, R4.H1_H1 ;  /* 0x30000004ff837230 */ /* 0x000fe40000004100 */
[C---:B------:R-:W-:Y:S01]  /*7f70*/  FMUL R4, R70.reuse, R9 ;  /* 0x0000000946047220 */ /* 0x040fe20000400000 */
[--C-:B------:R-:W-:Y:S02]  /*7f80*/  HADD2.F32 R133, -RZ, R5.reuse.H1_H1 ;  /* 0x30000005ff857230 */ /* 0x100fe40000004100 */
[C---:B------:R-:W-:Y:S01]  /*7f90*/  FFMA R3, R73.reuse, R74, R3 ;  /* 0x0000004a49037223 */ /* 0x040fe20000000003 */
[----:B------:R-:W-:Y:S01]  /*7fa0*/  FFMA R7, R73, R76, R7 ;  /* 0x0000004c49077223 */ /* 0x000fe20000000007 */
[----:B------:R-:W-:Y:S02]  /*7fb0*/  HADD2.F32 R74, -RZ, R5.H0_H0 ;  /* 0x20000005ff4a7230 */ /* 0x000fe40000004100 */
[C---:B------:R-:W-:Y:S01]  /*7fc0*/  FMUL R5, R70.reuse, R10 ;  /* 0x0000000a46057220 */ /* 0x040fe20000400000 */
[C---:B------:R-:W-:Y:S01]  /*7fd0*/  FMUL R6, R70.reuse, R11 ;  /* 0x0000000b46067220 */ /* 0x040fe20000400000 */
[C---:B------:R-:W-:Y:S01]  /*7fe0*/  FMUL R11, R70.reuse, R16 ;  /* 0x00000010460b7220 */ /* 0x040fe20000400000 */
[----:B------:R-:W-:Y:S01]  /*7ff0*/  F2FP.SATFINITE.E4M3.F32.PACK_AB_MERGE_C R135, R7, R3, RZ ;  /* 0x000000030787723e */ /* 0x000fe200048070ff */
[C---:B------:R-:W-:Y:S01]  /*8000*/  FMUL R3, R70.reuse, R8 ;  /* 0x0000000846037220 */ /* 0x040fe20000400000 */
[C---:B------:R-:W-:Y:S01]  /*8010*/  FMUL R7, R70.reuse, R12 ;  /* 0x0000000c46077220 */ /* 0x040fe20000400000 */
[C---:B------:R-:W-:Y:S01]  /*8020*/  FMUL R8, R70.reuse, R13 ;  /* 0x0000000d46087220 */ /* 0x040fe20000400000 */
[C---:B------:R-:W-:Y:S01]  /*8030*/  FMUL R12, R70.reuse, R17 ;  /* 0x00000011460c7220 */ /* 0x040fe20000400000 */
[C---:B------:R-:W-:Y:S01]  /*8040*/  FFMA R3, R73.reuse, R78, R3 ;  /* 0x0000004e49037223 */ /* 0x040fe20000000003 */
[C---:B------:R-:W-:Y:S01]  /*8050*/  FFMA R4, R73.reuse, R75, R4 ;  /* 0x0000004b49047223 */ /* 0x040fe20000000004 */
[C---:B------:R-:W-:Y:S01]  /*8060*/  FFMA R5, R73.reuse, R80, R5 ;  /* 0x0000005049057223 */ /* 0x040fe20000000005 */
[C---:B------:R-:W-:Y:S01]  /*8070*/  FFMA R6, R73.reuse, R77, R6 ;  /* 0x0000004d49067223 */ /* 0x040fe20000000006 */
[C---:B------:R-:W-:Y:S01]  /*8080*/  FFMA R7, R73.reuse, R82, R7 ;  /* 0x0000005249077223 */ /* 0x040fe20000000007 */
[C---:B------:R-:W-:Y:S01]  /*8090*/  FFMA R8, R73.reuse, R79, R8 ;  /* 0x0000004f49087223 */ /* 0x040fe20000000008 */
[C---:B------:R-:W-:Y:S01]  /*80a0*/  FMUL R16, R70.reuse, R21 ;  /* 0x0000001546107220 */ /* 0x040fe20000400000 */
[----:B------:R-:W-:Y:S01]  /*80b0*/  FMUL R9, R70, R14 ;  /* 0x0000000e46097220 */ /* 0x000fe20000400000 */
[----:B------:R-:W-:Y:S01]  /*80c0*/  F2FP.SATFINITE.E4M3.F32.PACK_AB_MERGE_C R5, R6, R5, RZ ;  /* 0x000000050605723e */ /* 0x000fe200048070ff */
[C---:B------:R-:W-:Y:S01]  /*80d0*/  FMUL R10, R70.reuse, R15 ;  /* 0x0000000f460a7220 */ /* 0x040fe20000400000 */
[C---:B------:R-:W-:Y:S01]  /*80e0*/  FMUL R15, R70.reuse, R20 ;  /* 0x00000014460f7220 */ /* 0x040fe20000400000 */
[C---:B------:R-:W-:Y:S01]  /*80f0*/  FFMA R9, R73.reuse, R84, R9 ;  /* 0x0000005449097223 */ /* 0x040fe20000000009 */
[C---:B------:R-:W-:Y:S01]  /*8100*/  FMUL R20, R70.reuse, R25 ;  /* 0x0000001946147220 */ /* 0x040fe20000400000 */
[C---:B------:R-:W-:Y:S01]  /*8110*/  FFMA R10, R73.reuse, R81, R10 ;  /* 0x00000051490a7223 */ /* 0x040fe2000000000a */
[C---:B------:R-:W-:Y:S01]  /*8120*/  FFMA R11, R73.reuse, R86, R11 ;  /* 0x00000056490b7223 */ /* 0x040fe2000000000b */
[C---:B------:R-:W-:Y:S01]  /*8130*/  FFMA R12, R73.reuse, R83, R12 ;  /* 0x00000053490c7223 */ /* 0x040fe2000000000c */
[C---:B------:R-:W-:Y:S01]  /*8140*/  FMUL R13, R70.reuse, R18 ;  /* 0x00000012460d7220 */ /* 0x040fe20000400000 */
[----:B------:R-:W-:Y:S01]  /*8150*/  FMUL R14, R70, R19 ;  /* 0x00000013460e7220 */ /* 0x000fe20000400000 */
[----:B------:R-:W-:Y:S01]  /*8160*/  F2FP.SATFINITE.E4M3.F32.PACK_AB_MERGE_C R9, R10, R9, RZ ;  /* 0x000000090a09723e */ /* 0x000fe200048070ff */
[C---:B------:R-:W-:Y:S01]  /*8170*/  FMUL R19, R70.reuse, R24 ;  /* 0x0000001846137220 */ /* 0x040fe20000400000 */
        /* <DEDUP_REMOVED lines=17> */
[----:B------:R-:W-:Y:S01]  /*8290*/  FMUL R27, R70, R32 ;  /* 0x00000020461b7220 */ /* 0x000fe20000400000 */
[C---:B------:R-:W-:Y:S01]  /*82a0*/  FFMA R21, R73.reuse, R96, R21 ;  /* 0x0000006049157223 */ /* 0x040fe20000000015 */
[C---:B------:R-:W-:Y:S01]  /*82b0*/  FFMA R22, R73.reuse, R93, R22 ;  /* 0x0000005d49167223 */ /* 0x040fe20000000016 */
[----:B------:R-:W-:Y:S01]  /*82c0*/  F2FP.SATFINITE.E4M3.F32.PACK_AB_MERGE_C R16, R16, R15, R17 ;  /* 0x0000000f1010723e */ /* 0x000fe20004807011 */
[C---:B------:R-:W-:Y:S01]  /*82d0*/  FFMA R23, R73.reuse, R98, R23 ;  /* 0x0000006249177223 */ /* 0x040fe20000000017 */
[C---:B------:R-:W-:Y:S01]  /*82e0*/  FFMA R24, R73.reuse, R95, R24 ;  /* 0x0000005f49187223 */ /* 0x040fe20000000018 */
[----:B------:R-:W-:Y:S01]  /*82f0*/  FMUL R32, R70, R37 ;  /* 0x0000002546207220 */ /* 0x000fe20000400000 */
[----:B------:R-:W-:Y:S01]  /*8300*/  F2FP.SATFINITE.E4M3.F32.PACK_AB_MERGE_C R21, R22, R21, RZ ;  /* 0x000000151615723e */ /* 0x000fe200048070ff */
[C---:B------:R-:W-:Y:S01]  /*8310*/  FMUL R25, R70.reuse, R30 ;  /* 0x0000001e46197220 */ /* 0x040fe20000400000 */
[C---:B------:R-:W-:Y:S01]  /*8320*/  FMUL R26, R70.reuse, R31 ;  /* 0x0000001f461a7220 */ /* 0x040fe20000400000 */
[----:B------:R-:W-:Y:S01]  /*8330*/  FMUL R31, R70, R36 ;  /* 0x00000024461f7220 */ /* 0x000fe20000400000 */
[----:B------:R-:W-:Y:S01]  /*8340*/  F2FP.SATFINITE.E4M3.F32.PACK_AB_MERGE_C R17, R20, R19, R21 ;  /* 0x000000131411723e */ /* 0x000fe20004807015 */
        /* <DEDUP_REMOVED lines=8> */
[----:B------:R-:W-:Y:S01]  /*83d0*/  FMUL R35, R70, R40 ;  /* 0x0000002846237220 */ /* 0x000fe20000400000 */
[C---:B------:R-:W-:Y:S01]  /*83e0*/  FFMA R29, R73.reuse, R104, R29 ;  /* 0x00000068491d7223 */ /* 0x040fe2000000001d */
[----:B------:R-:W-:Y:S01]  /*83f0*/  F2FP.SATFINITE.E4M3.F32.PACK_AB_MERGE_C R18, R24, R23, R18 ;  /* 0x000000171812723e */ /* 0x000fe20004807012 */
        /* <DEDUP_REMOVED lines=22> */
[C---:B------:R-:W-:Y:S01]  /*8560*/  FMUL R41, R70.reuse, R46 ;  /* 0x0000002e46297220 */ /* 0x040fe20000400000 */
[C---:B------:R-:W-:Y:S01]  /*8570*/  FMUL R42, R70.reuse, R47 ;  /* 0x0000002f462a7220 */ /* 0x040fe20000400000 */
        /* <DEDUP_REMOVED lines=8> */
[C---:B------:R-:W-:Y:S01]  /*8600*/  FMUL R47, R70.reuse, R52 ;  /* 0x00000034462f7220 */ /* 0x040fe20000400000 */
        /* <DEDUP_REMOVED lines=10> */
[C---:B------:R-:W-:Y:S01]  /*86b0*/  FFMA R45, R73.reuse, R120, R45 ;  /* 0x00000078492d7223 */ /* 0x040fe2000000002d */
[C---:B------:R-:W-:Y:S01]  /*86c0*/  FMUL R59, R70.reuse, R64 ;  /* 0x00000040463b7220 */ /* 0x040fe20000400000 */
[C---:B------:R-:W-:Y:S01]  /*86d0*/  FMUL R60, R70.reuse, R65 ;  /* 0x00000041463c7220 */ /* 0x040fe20000400000 */
[C---:B------:R-:W-:Y:S01]  /*86e0*/  FMUL R61, R70.reuse, R66 ;  /* 0x00000042463d7220 */ /* 0x040fe20000400000 */
[----:B------:R-:W-:Y:S01]  /*86f0*/  FMUL R62, R70, R67 ;  /* 0x00000043463e7220 */ /* 0x000fe20000400000 */
[C---:B------:R-:W-:Y:S01]  /*8700*/  FFMA R46, R73.reuse, R117, R46 ;  /* 0x00000075492e7223 */ /* 0x040fe2000000002e */
[----:B------:R-:W-:Y:S01]  /*8710*/  F2FP.SATFINITE.E4M3.F32.PACK_AB_MERGE_C R64, R2, R0, R135 ;  /* 0x000000000240723e */ /* 0x000fe20004807087 */
[C---:B------:R-:W-:Y:S01]  /*8720*/  FFMA R47, R73.reuse, R122, R47 ;  /* 0x0000007a492f7223 */ /* 0x040fe2000000002f */
[----:B------:R-:W-:Y:S01]  /*8730*/  F2FP.SATFINITE.E4M3.F32.PACK_AB_MERGE_C R65, R4, R3, R5 ;  /* 0x000000030441723e */ /* 0x000fe20004807005 */
[C---:B------:R-:W-:Y:S01]  /*8740*/  FFMA R48, R73.reuse, R119, R48 ;  /* 0x0000007749307223 */ /* 0x040fe20000000030 */
[----:B------:R-:W-:Y:S01]  /*8750*/  F2FP.SATFINITE.E4M3.F32.PACK_AB_MERGE_C R66, R8, R7, R9 ;  /* 0x000000070842723e */ /* 0x000fe20004807009 */
[C---:B------:R-:W-:Y:S01]  /*8760*/  FFMA R49, R73.reuse, R124, R49 ;  /* 0x0000007c49317223 */ /* 0x040fe20000000031 */
[----:B------:R-:W-:Y:S01]  /*8770*/  F2FP.SATFINITE.E4M3.F32.PACK_AB_MERGE_C R67, R12, R11, R13 ;  /* 0x0000000b0c43723e */ /* 0x000fe2000480700d */
[----:B------:R-:W-:Y:S01]  /*8780*/  FMUL R53, R70, R58 ;  /* 0x0000003a46357220 */ /* 0x000fe20000400000 */
[C---:B------:R-:W-:Y:S01]  /*8790*/  FFMA R50, R73.reuse, R121, R50 ;  /* 0x0000007949327223 */ /* 0x040fe20000000032 */
[C---:B------:R-:W-:Y:S01]  /*87a0*/  FFMA R51, R73.reuse, R126, R51 ;  /* 0x0000007e49337223 */ /* 0x040fe20000000033 */
[C---:B------:R-:W-:Y:S01]  /*87b0*/  FFMA R52, R73.reuse, R123, R52 ;  /* 0x0000007b49347223 */ /* 0x040fe20000000034 */
[----:B------:R1:W-:Y:S01]  /*87c0*/  STS.128 [R137+UR44+0xa200], R64 ;  /* 0x00a2004089007988 */ /* 0x0003e20008000c2c */
[C---:B------:R-:W-:Y:S01]  /*87d0*/  FFMA R53, R73.reuse, R128, R53 ;  /* 0x0000008049357223 */ /* 0x040fe20000000035 */
[----:B------:R-:W-:Y:S01]  /*87e0*/  F2FP.SATFINITE.E4M3.F32.PACK_AB_MERGE_C R37, R38, R37, RZ ;  /* 0x000000252625723e */ /* 0x000fe200048070ff */
[C---:B------:R-:W-:Y:S01]  /*87f0*/  FFMA R54, R73.reuse, R125, R54 ;  /* 0x0000007d49367223 */ /* 0x040fe20000000036 */
[----:B------:R-:W-:Y:S01]  /*8800*/  FMUL R58, R70, R63 ;  /* 0x0000003f463a7220 */ /* 0x000fe20000400000 */
[C---:B------:R-:W-:Y:S01]  /*8810*/  FFMA R55, R73.reuse, R130, R55 ;  /* 0x0000008249377223 */ /* 0x040fe20000000037 */
[C---:B------:R-:W-:Y:S01]  /*8820*/  FFMA R56, R73.reuse, R127, R56 ;  /* 0x0000007f49387223 */ /* 0x040fe20000000038 */
[C---:B------:R-:W-:Y:S01]  /*8830*/  FFMA R57, R73.reuse, R132, R57 ;  /* 0x0000008449397223 */ /* 0x040fe20000000039 */
[----:B------:R1:W-:Y:S01]  /*8840*/  STS.128 [R176+0xa010], R16 ;  /* 0x00a01010b0007388 */ /* 0x0003e20000000c00 */
[----:B------:R-:W-:Y:S01]  /*8850*/  F2FP.SATFINITE.E4M3.F32.PACK_AB_MERGE_C R33, R36, R35, R37 ;  /* 0x000000232421723e */ /* 0x000fe20004807025 */
[C---:B------:R-:W-:Y:S01]  /*8860*/  FFMA R58, R73.reuse, R129, R58 ;  /* 0x00000081493a7223 */ /* 0x040fe2000000003a */
[----:B------:R-:W-:Y:S01]  /*8870*/  F2FP.SATFINITE.E4M3.F32.PACK_AB_MERGE_C R34, R42, R41, RZ ;  /* 0x000000292a22723e */ /* 0x000fe200048070ff */
[C---:B------:R-:W-:Y:S01]  /*8880*/  FFMA R59, R73.reuse, R72, R59 ;  /* 0x00000048493b7223 */ /* 0x040fe2000000003b */
[----:B------:R-:W-:Y:S01]  /*8890*/  F2FP.SATFINITE.E4M3.F32.PACK_AB_MERGE_C R35, R46, R45, RZ ;  /* 0x0000002d2e23723e */ /* 0x000fe200048070ff */
        /* <DEDUP_REMOVED lines=25> */
[----:B------:R-:W-:Y:S02]  /*8a30*/  UIADD3 UR4, UP0, UPT, UR62, 0x680, URZ ;  /* 0x000006803e047890 */ /* 0x000fe4000ff1e0ff */
[----:B------:R-:W-:Y:S02]  /*8a40*/  UIADD3 UR9, UPT, UPT, UR49, 0x40, URZ ;  /* 0x0000004031097890 */ /* 0x000fe4000fffe0ff */
[----:B------:R-:W-:Y:S02]  /*8a50*/  UIADD3 UR8, UPT, UPT, UR44, 0xa200, URZ ;  /* 0x0000a2002c087890 */ /* 0x000fe4000fffe0ff */
[----:B------:R-:W-:Y:S01]  /*8a60*/  UIADD3.X UR5, UPT, UPT, URZ, UR63, URZ, UP0, !UPT ;  /* 0x0000003fff057290 */ /* 0x000fe200087fe4ff */
[----:B------:R-:W-:Y:S01]  /*8a70*/  UMOV UR10, UR50 ;  /* 0x00000032000a7c82 */ /* 0x000fe20008000000 */
[----:B------:R-:W-:Y:S07]  /*8a80*/  UMOV UR11, UR36 ;  /* 0x00000024000b7c82 */ /* 0x000fee0008000000 */
[----:B------:R2:W-:Y:S01]  /*8a90*/  UTMASTG.3D [UR8], [UR4] ;  /* 0x00000008040073b5 */ /* 0x0005e20008010000 */
[----:B------:R0:W-:Y:S01]  /*8aa0*/  UTMACMDFLUSH ;  /* 0x00000000000079b7 */ /* 0x0001e20000000000 */
[----:B--2---:R-:W-:Y:S04]  /*8ab0*/  DEPBAR.LE SB0, 0x1 ;  /* 0x000080400000791a */ /* 0x004fe80000000000 */
.L_x_113:
[----:B------:R-:W-:Y:S05]  /*8ac0*/  BSYNC.RECONVERGENT B0 ;  /* 0x0000000000007941 */ /* 0x000fea0003800200 */
.L_x_112:
        /* <DEDUP_REMOVED lines=17> */
.L_x_117:
[----:B------:R-:W-:Y:S05]  /*8be0*/  BSYNC B0 ;  /* 0x0000000000007941 */ /* 0x000fea0003800000 */
.L_x_116:
        /* <DEDUP_REMOVED lines=15> */
[----:B------:R-:W-:Y:S02]  /*8ce0*/  SEL R0, RZ, 0x1, P0 ;  /* 0x00000001ff007807 */ /* 0x000fe40000000000 */
[----:B------:R-:W-:Y:S02]  /*8cf0*/  SEL R166, R166, RZ, P0 ;  /* 0x000000ffa6a67207 */ /* 0x000fe40000000000 */
[----:B------:R-:W-:Y:S01]  /*8d00*/  LOP3.LUT R165, R165, R0, RZ, 0x3c, !PT ;  /* 0x00000000a5a57212 */ /* 0x000fe200078e3cff */
[----:B-----5:R2:W-:Y:S06]  /*8d10*/  SYNCS.ARRIVE.TRANS64.RED.A1T0 RZ, [R2+URZ], RZ ;  /* 0x000000ff02ff79a7 */ /* 0x0205ec00081004ff */
.L_x_115:
[----:B------:R-:W-:Y:S05]  /*8d20*/  BSYNC B1 ;  /* 0x0000000000017941 */ /* 0x000fea0003800000 */
.L_x_114:
[----:B------:R-:W-:Y:S01]  /*8d30*/  VIADD R0, R71, 0x80 ;  /* 0x0000008047007836 */ /* 0x000fe20000000000 */
[----:B------:R-:W-:Y:S04]  /*8d40*/  BSSY.RECONVERGENT B6, `(.L_x_119) ;  /* 0x0000015000067945 */ /* 0x000fe80003800200 */
[----:B------:R-:W-:Y:S04]  /*8d50*/  SHF.R.U32.HI R0, RZ, 0x15, R0 ;  /* 0x00000015ff007819 */ /* 0x000fe80000011600 */
[----:B------:R-:W-:Y:S11]  /*8d60*/  LOP3.LUT P0, RZ, R0, 0x3, R159, 0x48, !PT ;  /* 0x0000000300ff7812 */ /* 0x000ff6000780489f */
[----:B------:R-:W-:Y:S02]  /*8d70*/  @!UPT UIADD3 URZ, UPT, UPT, URZ, URZ, URZ ;  /* 0x000000fffffff290 */ /* 0x000fe4000fffe0ff */
[----:B------:R-:W-:Y:S05]  /*8d80*/  @!P0 BRA `(.L_x_120) ;  /* 0x0000000000408947 */ /* 0x000fea0003800000 */
[----:B------:R-:W5:Y:S01]  /*8d90*/  LDCU.64 UR8, c[0x4][0x78] ;  /* 0x01000f00ff0877ac */ /* 0x000f620008000a00 */
[----:B--2---:R-:W-:Y:S01]  /*8da0*/  MOV R3, 0x0 ;  /* 0x0000000000037802 */ /* 0x004fe20000000f00 */
[----:B------:R-:W-:Y:S02]  /*8db0*/  HFMA2 R12, -RZ, RZ, 0, 5.9604644775390625e-08 ;  /* 0x00000001ff0c7431 */ /* 0x000fe400000001ff */
[----:B------:R-:W-:Y:S02]  /*8dc0*/  IMAD.MOV.U32 R8, RZ, RZ, 0x192 ;  /* 0x00000192ff087424 */ /* 0x000fe400078e00ff */
[----:B------:R-:W-:Y:S01]  /*8dd0*/  IMAD.MOV.U32 R13, RZ, RZ, RZ ;  /* 0x000000ffff0d7224 */ /* 0x000fe200078e00ff */
[----:B------:R-:W2:Y:S01]  /*8de0*/  LDCU.64 UR6, c[0x4][0x80] ;  /* 0x01001000ff0677ac */ /* 0x000ea20008000a00 */
[----:B------:R-:W1:Y:S01]  /*8df0*/  LDC.64 R2, c[0x4][R3] ;  /* 0x0100000003027b82 */ /* 0x000e620000000a00 */
[----:B------:R-:W3:Y:S01]  /*8e00*/  LDCU.64 UR4, c[0x4][0x18] ;  /* 0x01000300ff0477ac */ /* 0x000ee20008000a00 */
[----:B-----5:R-:W-:Y:S01]  /*8e10*/  MOV R5, UR9 ;  /* 0x0000000900057c02 */ /* 0x020fe20008000f00 */
[----:B------:R-:W-:Y:S01]  /*8e20*/  IMAD.U32 R4, RZ, RZ, UR8 ;  /* 0x00000008ff047e24 */ /* 0x000fe2000f8e00ff */
[----:B--2---:R-:W-:Y:S01]  /*8e30*/  MOV R7, UR7 ;  /* 0x0000000700077c02 */ /* 0x004fe20008000f00 */
[----:B------:R-:W-:Y:S01]  /*8e40*/  IMAD.U32 R6, RZ, RZ, UR6 ;  /* 0x00000006ff067e24 */ /* 0x000fe2000f8e00ff */
[----:B---3--:R-:W-:Y:S01]  /*8e50*/  MOV R11, UR5 ;  /* 0x00000005000b7c02 */ /* 0x008fe20008000f00 */
[----:B------:R-:W-:Y:S02]  /*8e60*/  IMAD.U32 R10, RZ, RZ, UR4 ;  /* 0x00000004ff0a7e24 */ /* 0x000fe4000f8e00ff */
[----:B------:R-:W-:Y:S07]  /*8e70*/  LEPC R20, `(.L_x_120) ;  /* 0x000000001014794e */ /* 0x000fee0000000000 */
[----:B-1--4-:R-:W-:Y:S05]  /*8e80*/  CALL.ABS.NOINC R2 ;  /* 0x0000000002007343 */ /* 0x012fea0003c00000 */
.L_x_120:
[----:B------:R-:W-:Y:S05]  /*8e90*/  BSYNC.RECONVERGENT B6 ;  /* 0x0000000000067941 */ /* 0x000fea0003800200 */
.L_x_119:
[----:B--23--:R-:W-:Y:S01]  /*8ea0*/  F2FP.F16.E4M3.UNPACK_B R4, R141 ;  /* 0x0000008dff04723e */ /* 0x00cfe200020006ff */
        /* <DEDUP_REMOVED lines=13> */
[----:B----4-:R-:W-:Y:S01]  /*8f80*/  F2FP.F16.E4M3.UNPACK_B R117, R151.H1 ;  /* 0x00000097ff75723e */ /* 0x010fe200030006ff */
        /* <DEDUP_REMOVED lines=261> */
[----:B------:R-:W-:Y:S02]  /*9fe0*/  UIADD3 UR4, UPT, UPT, UR44, 0x8200, URZ ;  /* 0x000082002c047890 */ /* 0x000fe4000fffe0ff */
[----:B------:R-:W-:Y:S01]  /*9ff0*/  UIADD3 UR9, UPT, UPT, UR49, 0x80, URZ ;  /* 0x0000008031097890 */ /* 0x000fe2000fffe0ff */
[----:B------:R-:W-:Y:S01]  /*a000*/  UMOV UR10, UR50 ;  /* 0x00000032000a7c82 */ /* 0x000fe20008000000 */
[----:B------:R-:W-:Y:S02]  /*a010*/  UMOV UR11, UR36 ;  /* 0x00000024000b7c82 */ /* 0x000fe40008000000 */
        /* <DEDUP_REMOVED lines=8> */
.L_x_122:
[----:B------:R-:W-:Y:S05]  /*a0a0*/  BSYNC.RECONVERGENT B0 ;  /* 0x0000000000007941 */ /* 0x000fea0003800200 */
.L_x_121:
        /* <DEDUP_REMOVED lines=17> */
.L_x_126:
[----:B------:R-:W-:Y:S05]  /*a1c0*/  BSYNC B0 ;  /* 0x0000000000007941 */ /* 0x000fea0003800000 */
.L_x_125:
        /* <DEDUP_REMOVED lines=19> */
.L_x_124:
[----:B------:R-:W-:Y:S05]  /*a300*/  BSYNC B1 ;  /* 0x0000000000017941 */ /* 0x000fea0003800000 */
.L_x_123:
[----:B------:R-:W-:Y:S05]  /*a310*/  VIADD R0, R71, 0xc0 ;  /* 0x000000c047007836 */ /* 0x000fea0000000000 */
        /* <DEDUP_REMOVED lines=20> */
.L_x_128:
[----:B------:R-:W-:Y:S01]  /*a460*/  ISETP.NE.AND P0, PT, R174, RZ, PT ;  /* 0x000000ffae00720c */ /* 0x000fe20003f05270 */
[----:B------:R-:W-:Y:S05]  /*a470*/  WARPSYNC.ALL ;  /* 0x0000000000007948 */ /* 0x000fea0003800000 */
[----:B------:R-:W-:Y:S01]  /*a480*/  R2UR UR4, R71 ;  /* 0x00000000470472ca */ /* 0x000fe200000e0000 */
[----:B------:R-:W5:Y:S01]  /*a490*/  S2UR UR6, SR_CgaCtaId ;  /* 0x00000000000679c3 */ /* 0x000f620000008800 */
[----:B---3--:R-:W-:Y:S01]  /*a4a0*/  F2FP.F16.E4M3.UNPACK_B R11, R141 ;  /* 0x0000008dff0b723e */ /* 0x008fe200020006ff */
[----:B------:R-:W-:Y:S01]  /*a4b0*/  BSSY.RECONVERGENT B0, `(.L_x_129) ;  /* 0x000011c000007945 */ /* 0x000fe20003800200 */
[----:B------:R-:W-:Y:S02]  /*a4c0*/  F2FP.F16.E4M3.UNPACK_B R10, R142 ;  /* 0x0000008eff0a723e */ /* 0x000fe400020006ff */
[----:B------:R-:W-:Y:S01]  /*a4d0*/  F2FP.F16.E4M3.UNPACK_B R9, R143 ;  /* 0x0000008fff09723e */ /* 0x000fe200020006ff */
[--C-:B------:R-:W-:Y:S01]  /*a4e0*/  HADD2.F32 R74, -RZ, R11.reuse.H0_H0 ;  /* 0x2000000bff4a7230 */ /* 0x100fe20000004100 */
[----:B----4-:R-:W-:Y:S01]  /*a4f0*/  F2FP.F16.E4M3.UNPACK_B R8, R144 ;  /* 0x00000090ff08723e */ /* 0x010fe200020006ff */
[----:B------:R-:W-:Y:S01]  /*a500*/  HADD2.F32 R76, -RZ, R11.H1_H1 ;  /* 0x3000000bff4c7230 */ /* 0x000fe20000004100 */
[----:B------:R-:W-:Y:S01]  /*a510*/  F2FP.F16.E4M3.UNPACK_B R7, R145 ;  /* 0x00000091ff07723e */ /* 0x000fe200020006ff */
[--C-:B------:R-:W-:Y:S01]  /*a520*/  HADD2.F32 R77, -RZ, R10.reuse.H0_H0 ;  /* 0x2000000aff4d7230 */ /* 0x100fe20000004100 */
[----:B------:R-:W-:Y:S01]  /*a530*/  F2FP.F16.E4M3.UNPACK_B R6, R146 ;  /* 0x00000092ff06723e */ /* 0x000fe200020006ff */
[----:B------:R-:W-:Y:S01]  /*a540*/  HADD2.F32 R80, -RZ, R10.H1_H1 ;  /* 0x3000000aff507230 */ /* 0x000fe20000004100 */
[----:B------:R-:W-:Y:S01]  /*a550*/  F2FP.F16.E4M3.UNPACK_B R5, R147 ;  /* 0x00000093ff05723e */ /* 0x000fe200020006ff */
[--C-:B------:R-:W-:Y:S01]  /*a560*/  HADD2.F32 R81, -RZ, R9.reuse.H0_H0 ;  /* 0x20000009ff517230 */ /* 0x100fe20000004100 */
[----:B-1----:R-:W-:Y:S01]  /*a570*/  F2FP.F16.E4M3.UNPACK_B R4, R148 ;  /* 0x00000094ff04723e */ /* 0x002fe200020006ff */
[----:B------:R-:W-:Y:S01]  /*a580*/  HADD2.F32 R84, -RZ, R9.H1_H1 ;  /* 0x30000009ff547230 */ /* 0x000fe20000004100 */
[-C--:B--2---:R-:W-:Y:S01]  /*a590*/  F2FP.F16.E4M3.UNPACK_B R2, R140.reuse ;  /* 0x0000008cff02723e */ /* 0x084fe200020006ff */
[--C-:B------:R-:W-:Y:S01]  /*a5a0*/  HADD2.F32 R85, -RZ, R8.reuse.H0_H0 ;  /* 0x20000008ff557230 */ /* 0x100fe20000004100 */
[----:B------:R-:W-:Y:S01]  /*a5b0*/  F2FP.F16.E4M3.UNPACK_B R140, R140.H1 ;  /* 0x0000008cff8c723e */ /* 0x000fe200030006ff */
[----:B------:R-:W-:Y:S01]  /*a5c0*/  HADD2.F32 R87, -RZ, R8.H1_H1 ;  /* 0x30000008ff577230 */ /* 0x000fe20000004100 */
[----:B------:R-:W-:Y:S01]  /*a5d0*/  F2FP.F16.E4M3.UNPACK_B R141, R141.H1 ;  /* 0x0000008dff8d723e */ /* 0x000fe200030006ff */
[--C-:B------:R-:W-:Y:S01]  /*a5e0*/  HADD2.F32 R90, -RZ, R7.reuse.H0_H0 ;  /* 0x20000007ff5a7230 */ /* 0x100fe20000004100 */
[----:B------:R-:W-:Y:S01]  /*a5f0*/  F2FP.F16.E4M3.UNPACK_B R142, R142.H1 ;  /* 0x0000008eff8e723e */ /* 0x000fe200030006ff */
[----:B------:R-:W-:Y:S01]  /*a600*/  HADD2.F32 R91, -RZ, R7.H1_H1 ;  /* 0x30000007ff5b7230 */ /* 0x000fe20000004100 */
[----:B------:R-:W-:Y:S01]  /*a610*/  F2FP.F16.E4M3.UNPACK_B R143, R143.H1 ;  /* 0x0000008fff8f723e */ /* 0x000fe200030006ff */
[--C-:B------:R-:W-:Y:S01]  /*a620*/  HADD2.F32 R94, -RZ, R6.reuse.H0_H0 ;  /* 0x20000006ff5e7230 */ /* 0x100fe20000004100 */
[----:B------:R-:W-:Y:S01]  /*a630*/  R2UR UR5, R177 ;  /* 0x00000000b10572ca */ /* 0x000fe200000e0000 */
[----:B------:R-:W-:Y:S01]  /*a640*/  HADD2.F32 R95, -RZ, R6.H1_H1 ;  /* 0x30000006ff5f7230 */ /* 0x000fe20000004100 */
[----:B------:R-:W-:Y:S01]  /*a650*/  F2FP.F16.E4M3.UNPACK_B R107, R149 ;  /* 0x00000095ff6b723e */ /* 0x000fe200020006ff */
[--C-:B------:R-:W-:Y:S01]  /*a660*/  HADD2.F32 R98, -RZ, R5.reuse.H0_H0 ;  /* 0x20000005ff627230 */ /* 0x100fe20000004100 */
[----:B------:R-:W-:Y:S01]  /*a670*/  F2FP.F16.E4M3.UNPACK_B R111, R150 ;  /* 0x00000096ff6f723e */ /* 0x000fe200020006ff */
[----:B------:R-:W-:Y:S01]  /*a680*/  HADD2.F32 R99, -RZ, R5.H1_H1 ;  /* 0x30000005ff637230 */ /* 0x000fe20000004100 */
[----:B------:R-:W-:Y:S01]  /*a690*/  F2FP.F16.E4M3.UNPACK_B R115, R151 ;  /* 0x00000097ff73723e */ /* 0x000fe200020006ff */
[--C-:B------:R-:W-:Y:S01]  /*a6a0*/  HADD2.F32 R102, -RZ, R4.reuse.H0_H0 ;  /* 0x20000004ff667230 */ /* 0x100fe20000004100 */
[----:B------:R-:W-:Y:S01]  /*a6b0*/  F2FP.F16.E4M3.UNPACK_B R119, R152 ;  /* 0x00000098ff77723e */ /* 0x000fe200020006ff */
[----:B------:R-:W-:Y:S01]  /*a6c0*/  HADD2.F32 R103, -RZ, R4.H1_H1 ;  /* 0x30000004ff677230 */ /* 0x000fe20000004100 */
[----:B------:R-:W-:Y:S01]  /*a6d0*/  F2FP.F16.E4M3.UNPACK_B R123, R153 ;  /* 0x00000099ff7b723e */ /* 0x000fe200020006ff */
[----:B------:R-:W1:Y:S01]  /*a6e0*/  LDTM.x64 R4, tmem[UR4+0xc0] ;  /* 0x0000c004000479ee */ /* 0x000e620008340000 */
[--C-:B------:R-:W-:Y:S01]  /*a6f0*/  HADD2.F32 R0, -RZ, R2.reuse.H0_H0 ;  /* 0x20000002ff007230 */ /* 0x100fe20000004100 */
[----:B------:R-:W-:Y:S01]  /*a700*/  NOP ;  /* 0x0000000000007918 */ /* 0x000fe20000000000 */
[----:B------:R-:W-:Y:S01]  /*a710*/  UIADD3 UR4, UPT, UPT, UR5, 0xb0, URZ ;  /* 0x000000b005047890 */ /* 0x000fe2000fffe0ff */
[----:B------:R-:W-:Y:S01]  /*a720*/  HADD2.F32 R2, -RZ, R2.H1_H1 ;  /* 0x30000002ff027230 */ /* 0x000fe20000004100 */
[----:B------:R-:W-:Y:S01]  /*a730*/  F2FP.F16.E4M3.UNPACK_B R127, R154 ;  /* 0x0000009aff7f723e */ /* 0x000fe200020006ff */
[----:B------:R-:W-:Y:S01]  /*a740*/  HADD2.F32 R78, -RZ, R141.H1_H1 ;  /* 0x3000008dff4e7230 */ /* 0x000fe20000004100 */
[----:B------:R-:W-:Y:S01]  /*a750*/  F2FP.F16.E4M3.UNPACK_B R130, R155 ;  /* 0x0000009bff82723e */ /* 0x000fe200020006ff */
        /* <DEDUP_REMOVED lines=16> */
[----:B-----5:R-:W-:Y:S01]  /*a860*/  UPRMT UR4, UR6, 0x654, UR4 ;  /* 0x0000065406047896 */ /* 0x020fe20008000004 */
[C---:B-1----:R-:W-:Y:S01]  /*a870*/  FMUL R4, R70.reuse, R4 ;  /* 0x0000000446047220 */ /* 0x042fe20000400000 */
[C---:B------:R-:W-:Y:S01]  /*a880*/  FMUL R5, R70.reuse, R5 ;  /* 0x0000000546057220 */ /* 0x040fe20000400000 */
[--C-:B------:R-:W-:Y:S02]  /*a890*/  HADD2.F32 R3, -RZ, R140.reuse.H0_H0 ;  /* 0x2000008cff037230 */ /* 0x100fe40000004100 */
[C---:B------:R-:W-:Y:S01]  /*a8a0*/  FMUL R8, R70.reuse, R8 ;  /* 0x0000000846087220 */ /* 0x040fe20000400000 */
[C---:B------:R-:W-:Y:S01]  /*a8b0*/  FFMA R4, R73.reuse, R0, R4 ;  /* 0x0000000049047223 */ /* 0x040fe20000000004 */
[C---:B------:R-:W-:Y:S01]  /*a8c0*/  FFMA R5, R73.reuse, R2, R5 ;  /* 0x0000000249057223 */ /* 0x040fe20000000005 */
[C---:B------:R-:W-:Y:S01]  /*a8d0*/  FMUL R9, R70.reuse, R9 ;  /* 0x0000000946097220 */ /* 0x040fe20000400000 */
[C---:B------:R-:W-:Y:S01]  /*a8e0*/  FMUL R12, R70.reuse, R12 ;  /* 0x0000000c460c7220 */ /* 0x040fe20000400000 */
[----:B------:R-:W-:Y:S01]  /*a8f0*/  SYNCS.ARRIVE.TRANS64.RED.A1T0 RZ, [UR4], RZ ;  /* 0x000000ffffff79a7 */ /* 0x000fe20008100404 */
[C---:B------:R-:W-:Y:S01]  /*a900*/  FMUL R13, R70.reuse, R13 ;  /* 0x0000000d460d7220 */ /* 0x040fe20000400000 */
[C---:B------:R-:W-:Y:S01]  /*a910*/  FMUL R16, R70.reuse, R16 ;  /* 0x0000001046107220 */ /* 0x040fe20000400000 */
[C---:B------:R-:W-:Y:S01]  /*a920*/  FMUL R17, R70.reuse, R17 ;  /* 0x0000001146117220 */ /* 0x040fe20000400000 */
[C---:B------:R-:W-:Y:S01]  /*a930*/  FMUL R0, R70.reuse, R20 ;  /* 0x0000001446007220 */ /* 0x040fe20000400000 */
[C---:B------:R-:W-:Y:S01]  /*a940*/  FMUL R2, R70.reuse, R21 ;  /* 0x0000001546027220 */ /* 0x040fe20000400000 */
[C---:B------:R-:W-:Y:S01]  /*a950*/  FMUL R21, R70.reuse, R28 ;  /* 0x0000001c46157220 */ /* 0x040fe20000400000 */
[----:B------:R-:W-:Y:S02]  /*a960*/  HADD2.F32 R122, -RZ, R123.H0_H0 ;  /* 0x2000007bff7a7230 */ /* 0x000fe40000004100 */
[C---:B------:R-:W-:Y:S01]  /*a970*/  FMUL R6, R70.reuse, R6 ;  /* 0x0000000646067220 */ /* 0x040fe20000400000 */
[----:B------:R-:W-:Y:S02]  /*a980*/  HADD2.F32 R72, -RZ, R140.H1_H1 ;  /* 0x3000008cff487230 */ /* 0x000fe40000004100 */
[C---:B------:R-:W-:Y:S01]  /*a990*/  FMUL R7, R70.reuse, R7 ;  /* 0x0000000746077220 */ /* 0x040fe20000400000 */
[----:B------:R-:W-:Y:S02]  /*a9a0*/  HADD2.F32 R75, -RZ, R141.H0_H0 ;  /* 0x2000008dff4b7230 */ /* 0x000fe40000004100 */
[C---:B------:R-:W-:Y:S01]  /*a9b0*/  FFMA R6, R73.reuse, R3, R6 ;  /* 0x0000000349067223 */ /* 0x040fe20000000006 */
[----:B------:R-:W-:Y:S02]  /*a9c0*/  HADD2.F32 R123, -RZ, R123.H1_H1 ;  /* 0x3000007bff7b7230 */ /* 0x000fe40000004100 */
[C---:B------:R-:W-:Y:S01]  /*a9d0*/  FFMA R7, R73.reuse, R72, R7 ;  /* 0x0000004849077223 */ /* 0x040fe20000000007 */
[C---:B------:R-:W-:Y:S01]  /*a9e0*/  FFMA R8, R73.reuse, R74, R8 ;  /* 0x0000004a49087223 */ /* 0x040fe20000000008 */
[----:B------:R-:W-:Y:S01]  /*a9f0*/  FFMA R9, R73, R76, R9 ;  /* 0x0000004c49097223 */ /* 0x000fe20000000009 */
[--C-:B------:R-:W-:Y:S02]  /*aa00*/  HADD2.F32 R126, -RZ, R127.reuse.H0_H0 ;  /* 0x2000007fff7e7230 */ /* 0x100fe40000004100 */
[C---:B------:R-:W-:Y:S01]  /*aa10*/  FMUL R10, R70.reuse, R10 ;  /* 0x0000000a460a7220 */ /* 0x040fe20000400000 */
[----:B------:R-:W-:Y:S01]  /*aa20*/  F2FP.SATFINITE.E4M3.F32.PACK_AB_MERGE_C R76, R7, R6, RZ ;  /* 0x00000006074c723e */ /* 0x000fe200048070ff */
[C---:B------:R-:W-:Y:S01]  /*aa30*/  FMUL R7, R70.reuse, R24 ;  /* 0x0000001846077220 */ /* 0x040fe20000400000 */
[----:B------:R-:W-:Y:S02]  /*aa40*/  HADD2.F32 R127, -RZ, R127.H1_H1 ;  /* 0x3000007fff7f7230 */ /* 0x000fe40000004100 */
[C---:B------:R-:W-:Y:S01]  /*aa50*/  FFMA R10, R73.reuse, R75, R10 ;  /* 0x0000004b490a7223 */ /* 0x040fe2000000000a */
[----:B------:R-:W-:Y:S02]  /*aa60*/  HADD2.F32 R72, -RZ, R130.H0_H0 ;  /* 0x20000082ff487230 */ /* 0x000fe40000004100 */
[C---:B------:R-:W-:Y:S01]  /*aa70*/  FMUL R11, R70.reuse, R11 ;  /* 0x0000000b460b7220 */ /* 0x040fe20000400000 */
[--C-:B------:R-:W-:Y:S02]  /*aa80*/  HADD2.F32 R79, -RZ, R142.reuse.H0_H0 ;  /* 0x2000008eff4f7230 */ /* 0x100fe40000004100 */
[C---:B------:R-:W-:Y:S01]  /*aa90*/  FMUL R14, R70.reuse, R14 ;  /* 0x0000000e460e7220 */ /* 0x040fe20000400000 */
[----:B------:R-:W-:Y:S02]  /*aaa0*/  HADD2.F32 R82, -RZ, R142.H1_H1 ;  /* 0x3000008eff527230 */ /* 0x000fe40000004100 */
[C---:B------:R-:W-:Y:S01]  /*aab0*/  FFMA R11, R73.reuse, R78, R11 ;  /* 0x0000004e490b7223 */ /* 0x040fe2000000000b */
[C---:B------:R-:W-:Y:S01]  /*aac0*/  FFMA R12, R73.reuse, R77, R12 ;  /* 0x0000004d490c7223 */ /* 0x040fe2000000000c */
[C---:B------:R-:W-:Y:S01]  /*aad0*/  FFMA R13, R73.reuse, R80, R13 ;  /* 0x00000050490d7223 */ /* 0x040fe2000000000d */
[----:B------:R-:W-:Y:S01]  /*aae0*/  FFMA R14, R73, R79, R14 ;  /* 0x0000004f490e7223 */ /* 0x000fe2000000000e */
[----:B------:R-:W-:Y:S01]  /*aaf0*/  HADD2.F32 R75, -RZ, R130.H1_H1 ;  /* 0x30000082ff4b7230 */ /* 0x000fe20000004100 */
[----:B------:R-:W-:Y:S01]  /*ab00*/  F2FP.SATFINITE.E4M3.F32.PACK_AB_MERGE_C R78, R11, R10, RZ ;  /* 0x0000000a0b4e723e */ /* 0x000fe200048070ff */
[C---:B------:R-:W-:Y:S01]  /*ab10*/  FMUL R10, R70.reuse, R25 ;  /* 0x00000019460a7220 */ /* 0x040fe20000400000 */
[C---:B------:R-:W-:Y:S01]  /*ab20*/  FMUL R25, R70.reuse, R32 ;  /* 0x0000002046197220 */ /* 0x040fe20000400000 */
        /* <DEDUP_REMOVED lines=8> */
[C---:B------:R-:W-:Y:S01]  /*abb0*/  FMUL R19, R70.reuse, R19 ;  /* 0x0000001346137220 */ /* 0x040fe20000400000 */
[--C-:B------:R-:W-:Y:S01]  /*abc0*/  HADD2.F32 R88, -RZ, R144.reuse.H0_H0 ;  /* 0x20000090ff587230 */ /* 0x100fe20000004100 */
[----:B------:R-:W-:Y:S01]  /*abd0*/  F2FP.SATFINITE.E4M3.F32.PACK_AB_MERGE_C R14, R15, R14, RZ ;  /* 0x0000000e0f0e723e */ /* 0x000fe200048070ff */
[----:B------:R-:W-:Y:S02]  /*abe0*/  HADD2.F32 R89, -RZ, R144.H1_H1 ;  /* 0x30000090ff597230 */ /* 0x000fe40000004100 */
[C---:B------:R-:W-:Y:S01]  /*abf0*/  FFMA R19, R73.reuse, R86, R19 ;  /* 0x0000005649137223 */ /* 0x040fe20000000013 */
[C---:B------:R-:W-:Y:S01]  /*ac00*/  FFMA R0, R73.reuse, R85, R0 ;  /* 0x0000005549007223 */ /* 0x040fe20000000000 */
[----:B------:R-:W-:Y:S01]  /*ac10*/  FFMA R2, R73, R87, R2 ;  /* 0x0000005749027223 */ /* 0x000fe20000000002 */
[C---:B------:R-:W-:Y:S01]  /*ac20*/  FMUL R3, R70.reuse, R22 ;  /* 0x0000001646037220 */ /* 0x040fe20000400000 */
[C---:B------:R-:W-:Y:S01]  /*ac30*/  FMUL R22, R70.reuse, R29 ;  /* 0x0000001d46167220 */ /* 0x040fe20000400000 */
[----:B------:R-:W-:Y:S01]  /*ac40*/  F2FP.SATFINITE.E4M3.F32.PACK_AB_MERGE_C R18, R19, R18, RZ ;  /* 0x000000121312723e */ /* 0x000fe200048070ff */
[C---:B------:R-:W-:Y:S01]  /*ac50*/  FMUL R29, R70.reuse, R36 ;  /* 0x00000024461d7220 */ /* 0x040fe20000400000 */
[C---:B------:R-:W-:Y:S01]  /*ac60*/  FFMA R3, R73.reuse, R88, R3 ;  /* 0x0000005849037223 */ /* 0x040fe20000000003 */
[C---:B------:R-:W-:Y:S01]  /*ac70*/  FMUL R6, R70.reuse, R23 ;  /* 0x0000001746067220 */ /* 0x040fe20000400000 */
[--C-:B------:R-:W-:Y:S02]  /*ac80*/  HADD2.F32 R92, -RZ, R145.reuse.H0_H0 ;  /* 0x20000091ff5c7230 */ /* 0x100fe40000004100 */
[C---:B------:R-:W-:Y:S01]  /*ac90*/  FMUL R11, R70.reuse, R26 ;  /* 0x0000001a460b7220 */ /* 0x040fe20000400000 */
[----:B------:R-:W-:Y:S02]  /*aca0*/  HADD2.F32 R93, -RZ, R145.H1_H1 ;  /* 0x30000091ff5d7230 */ /* 0x000fe40000004100 */
[C---:B------:R-:W-:Y:S01]  /*acb0*/  FFMA R6, R73.reuse, R89, R6 ;  /* 0x0000005949067223 */ /* 0x040fe20000000006 */
[C---:B------:R-:W-:Y:S01]  /*acc0*/  FFMA R7, R73.reuse, R90, R7 ;  /* 0x0000005a49077223 */ /* 0x040fe20000000007 */
[C---:B------:R-:W-:Y:S01]  /*acd0*/  FFMA R10, R73.reuse, R91, R10 ;  /* 0x0000005b490a7223 */ /* 0x040fe2000000000a */
[C---:B------:R-:W-:Y:S01]  /*ace0*/  FFMA R11, R73.reuse, R92, R11 ;  /* 0x0000005c490b7223 */ /* 0x040fe2000000000b */
[----:B------:R-:W-:Y:S01]  /*acf0*/  FMUL R26, R70, R33 ;  /* 0x00000021461a7220 */ /* 0x000fe20000400000 */
[----:B------:R-:W-:Y:S01]  /*ad00*/  F2FP.SATFINITE.E4M3.F32.PACK_AB_MERGE_C R3, R6, R3, RZ ;  /* 0x000000030603723e */ /* 0x000fe200048070ff */
        /* <DEDUP_REMOVED lines=9> */
[C---:B------:R-:W-:Y:S01]  /*ada0*/  FMUL R30, R70.reuse, R37 ;  /* 0x00000025461e7220 */ /* 0x040fe20000400000 */
[C---:B------:R-:W-:Y:S01]  /*adb0*/  FMUL R37, R70.reuse, R44 ;  /* 0x0000002c46257220 */ /* 0x040fe20000400000 */
[C---:B------:R-:W-:Y:S01]  /*adc0*/  FMUL R24, R70.reuse, R31 ;  /* 0x0000001f46187220 */ /* 0x040fe20000400000 */
[--C-:B------:R-:W-:Y:S02]  /*add0*/  HADD2.F32 R100, -RZ, R147.reuse.H0_H0 ;  /* 0x20000093ff647230 */ /* 0x100fe40000004100 */
[----:B------:R-:W-:Y:S01]  /*ade0*/  FMUL R27, R70, R34 ;  /* 0x00000022461b7220 */ /* 0x000fe20000400000 */
[----:B------:R-:W-:Y:S02]  /*adf0*/  HADD2.F32 R101, -RZ, R147.H1_H1 ;  /* 0x30000093ff657230 */ /* 0x000fe40000004100 */
[C---:B------:R-:W-:Y:S01]  /*ae00*/  FFMA R24, R73.reuse, R97, R24 ;  /* 0x0000006149187223 */ /* 0x040fe20000000018 */
[C---:B------:R-:W-:Y:S01]  /*ae10*/  FFMA R25, R73.reuse, R98, R25 ;  /* 0x0000006249197223 */ /* 0x040fe20000000019 */
[C---:B------:R-:W-:Y:S01]  /*ae20*/  FFMA R26, R73.reuse, R99, R26 ;  /* 0x00000063491a7223 */ /* 0x040fe2000000001a */
[----:B------:R-:W-:Y:S01]  /*ae30*/  F2FP.F16.E4M3.UNPACK_B R152, R152.H1 ;  /* 0x00000098ff98723e */ /* 0x000fe200030006ff */
[C---:B------:R-:W-:Y:S01]  /*ae40*/  FFMA R27, R73.reuse, R100, R27 ;  /* 0x00000064491b7223 */ /* 0x040fe2000000001b */
[----:B------:R-:W-:Y:S01]  /*ae50*/  F2FP.SATFINITE.E4M3.F32.PACK_AB_MERGE_C R6, R24, R23, RZ ;  /* 0x000000171806723e */ /* 0x000fe200048070ff */
[C---:B------:R-:W-:Y:S01]  /*ae60*/  FMUL R34, R70.reuse, R41 ;  /* 0x0000002946227220 */ /* 0x040fe20000400000 */
[C---:B------:R-:W-:Y:S01]  /*ae70*/  FMUL R41, R70.reuse, R48 ;  /* 0x0000003046297220 */ /* 0x040fe20000400000 */
[----:B------:R-:W-:Y:S01]  /*ae80*/  FMUL R28, R70, R35 ;  /* 0x00000023461c7220 */ /* 0x000fe20000400000 */
[----:B------:R-:W-:Y:S01]  /*ae90*/  F2FP.F16.E4M3.UNPACK_B R153, R153.H1 ;  /* 0x00000099ff99723e */ /* 0x000fe200030006ff */
[--C-:B------:R-:W-:Y:S01]  /*aea0*/  HADD2.F32 R104, -RZ, R148.reuse.H0_H0 ;  /* 0x20000094ff687230 */ /* 0x100fe20000004100 */
[----:B------:R-:W-:Y:S01]  /*aeb0*/  F2FP.SATFINITE.E4M3.F32.PACK_AB_MERGE_C R6, R22, R21, R6 ;  /* 0x000000151606723e */ /* 0x000fe20004807006 */
[C---:B------:R-:W-:Y:S01]  /*aec0*/  FFMA R28, R73.reuse, R101, R28 ;  /* 0x00000065491c7223 */ /* 0x040fe2000000001c */
[C---:B------:R-:W-:Y:S01]  /*aed0*/  FFMA R29, R73.reuse, R102, R29 ;  /* 0x00000066491d7223 */ /* 0x040fe2000000001d */
[C---:B------:R-:W-:Y:S01]  /*aee0*/  FFMA R30, R73.reuse, R103, R30 ;  /* 0x00000067491e7223 */ /* 0x040fe2000000001e */
[----:B------:R-:W-:Y:S02]  /*aef0*/  HADD2.F32 R105, -RZ, R148.H1_H1 ;  /* 0x30000094ff697230 */ /* 0x000fe40000004100 */
[C---:B------:R-:W-:Y:S01]  /*af00*/  FMUL R31, R70.reuse, R38 ;  /* 0x00000026461f7220 */ /* 0x040fe20000400000 */
[----:B------:R-:W-:Y:S01]  /*af10*/  F2FP.F16.E4M3.UNPACK_B R154, R154.H1 ;  /* 0x0000009aff9a723e */ /* 0x000fe200030006ff */
[C---:B------:R-:W-:Y:S01]  /*af20*/  FMUL R38, R70.reuse, R45 ;  /* 0x0000002d46267220 */ /* 0x040fe20000400000 */
[C---:B------:R-:W-:Y:S01]  /*af30*/  FMUL R45, R70.reuse, R52 ;  /* 0x00000034462d7220 */ /* 0x040fe20000400000 */
[----:B------:R-:W-:Y:S01]  /*af40*/  F2FP.F16.E4M3.UNPACK_B R155, R155.H1 ;  /* 0x0000009bff9b723e */ /* 0x000fe200030006ff */
[----:B------:R-:W-:Y:S01]  /*af50*/  FFMA R31, R73, R104, R31 ;  /* 0x00000068491f7223 */ /* 0x000fe2000000001f */
[----:B------:R-:W-:Y:S01]  /*af60*/  FMUL R52, R70, R59 ;  /* 0x0000003b46347220 */ /* 0x000fe20000400000 */
[----:B------:R-:W-:Y:S01]  /*af70*/  IADD3 R68, PT, PT, R68, 0x1, RZ ;  /* 0x0000000144447810 */ /* 0x000fe20007ffe0ff */
[C---:B------:R-:W-:Y:S01]  /*af80*/  FMUL R59, R70.reuse, R66 ;  /* 0x00000042463b7220 */ /* 0x040fe20000400000 */
[----:B------:R-:W-:Y:S01]  /*af90*/  F2FP.SATFINITE.E4M3.F32.PACK_AB_MERGE_C R66, R13, R12, R14 ;  /* 0x0000000c0d42723e */ /* 0x000fe2000480700e */
[C---:B------:R-:W-:Y:S01]  /*afa0*/  FMUL R32, R70.reuse, R39 ;  /* 0x0000002746207220 */ /* 0x040fe20000400000 */
[--C-:B------:R-:W-:Y:S02]  /*afb0*/  HADD2.F32 R108, -RZ, R149.reuse.H0_H0 ;  /* 0x20000095ff6c7230 */ /* 0x100fe40000004100 */
[C---:B------:R-:W-:Y:S01]  /*afc0*/  FMUL R35, R70.reuse, R42 ;  /* 0x0000002a46237220 */ /* 0x040fe20000400000 */
[----:B------:R-:W-:Y:S02]  /*afd0*/  HADD2.F32 R109, -RZ, R149.H1_H1 ;  /* 0x30000095ff6d7230 */ /* 0x000fe40000004100 */
[C---:B------:R-:W-:Y:S01]  /*afe0*/  FFMA R32, R73.reuse, R105, R32 ;  /* 0x0000006949207223 */ /* 0x040fe20000000020 */
[----:B------:R-:W-:Y:S01]  /*aff0*/  FMUL R36, R70, R43 ;  /* 0x0000002b46247220 */ /* 0x000fe20000400000 */
[C---:B------:R-:W-:Y:S01]  /*b000*/  FFMA R33, R73.reuse, R106, R33 ;  /* 0x0000006a49217223 */ /* 0x040fe20000000021 */
[C---:B------:R-:W-:Y:S01]  /*b010*/  FFMA R34, R73.reuse, R107, R34 ;  /* 0x0000006b49227223 */ /* 0x040fe20000000022 */
[--C-:B------:R-:W-:Y:S01]  /*b020*/  HADD2.F32 R112, -RZ, R150.reuse.H0_H0 ;  /* 0x20000096ff707230 */ /* 0x100fe20000004100 */
[----:B------:R-:W-:Y:S01]  /*b030*/  F2FP.SATFINITE.E4M3.F32.PACK_AB_MERGE_C R32, R32, R31, RZ ;  /* 0x0000001f2020723e */ /* 0x000fe200048070ff */
[C---:B------:R-:W-:Y:S01]  /*b040*/  FFMA R35, R73.reuse, R108, R35 ;  /* 0x0000006c49237223 */ /* 0x040fe20000000023 */
[----:B------:R-:W-:Y:S02]  /*b050*/  HADD2.F32 R113, -RZ, R150.H1_H1 ;  /* 0x30000096ff717230 */ /* 0x000fe40000004100 */
[----:B------:R-:W-:Y:S01]  /*b060*/  FMUL R39, R70, R46 ;  /* 0x0000002e46277220 */ /* 0x000fe20000400000 */
[----:B------:R-:W-:Y:S01]  /*b070*/  F2FP.SATFINITE.E4M3.F32.PACK_AB_MERGE_C R32, R30, R29, R32 ;  /* 0x0000001d1e20723e */ /* 0x000fe20004807020 */
[C---:B------:R-:W-:Y:S01]  /*b080*/  FFMA R36, R73.reuse, R109, R36 ;  /* 0x0000006d49247223 */ /* 0x040fe20000000024 */
[C---:B------:R-:W-:Y:S01]  /*b090*/  FMUL R40, R70.reuse, R47 ;  /* 0x0000002f46287220 */ /* 0x040fe20000400000 */
[C---:B------:R-:W-:Y:S01]  /*b0a0*/  FFMA R37, R73.reuse, R110, R37 ;  /* 0x0000006e49257223 */ /* 0x040fe20000000025 */
[C---:B------:R-:W-:Y:S01]  /*b0b0*/  FFMA R38, R73.reuse, R111, R38 ;  /* 0x0000006f49267223 */ /* 0x040fe20000000026 */
[C---:B------:R-:W-:Y:S01]  /*b0c0*/  FMUL R42, R70.reuse, R49 ;  /* 0x00000031462a7220 */ /* 0x040fe20000400000 */
        /* <DEDUP_REMOVED lines=8> */
[C---:B------:R-:W-:Y:S01]  /*b150*/  FMUL R57, R70.reuse, R64 ;  /* 0x0000004046397220 */ /* 0x040fe20000400000 */
[----:B------:R-:W-:Y:S01]  /*b160*/  FFMA R42, R73, R115, R42 ;  /* 0x00000073492a7223 */ /* 0x000fe2000000002a */
[C---:B------:R-:W-:Y:S01]  /*b170*/  FMUL R46, R70.reuse, R53 ;  /* 0x00000035462e7220 */ /* 0x040fe20000400000 */
[--C-:B------:R-:W-:Y:S01]  /*b180*/  HADD2.F32 R120, -RZ, R152.reuse.H0_H0 ;  /* 0x20000098ff787230 */ /* 0x100fe20000004100 */
[----:B------:R-:W-:Y:S01]  /*b190*/  F2FP.SATFINITE.E4M3.F32.PACK_AB_MERGE_C R64, R5, R4, R76 ;  /* 0x000000040540723e */ /* 0x000fe2000480704c */
[C---:B------:R-:W-:Y:S01]  /*b1a0*/  FMUL R51, R70.reuse, R58 ;  /* 0x0000003a46337220 */ /* 0x040fe20000400000 */
[C---:B------:R-:W-:Y:S01]  /*b1b0*/  FMUL R53, R70.reuse, R60 ;  /* 0x0000003c46357220 */ /* 0x040fe20000400000 */
[C---:B------:R-:W-:Y:S01]  /*b1c0*/  FFMA R43, R73.reuse, R116, R43 ;  /* 0x00000074492b7223 */ /* 0x040fe2000000002b */
[----:B------:R-:W-:Y:S02]  /*b1d0*/  HADD2.F32 R121, -RZ, R152.H1_H1 ;  /* 0x30000098ff797230 */ /* 0x000fe40000004100 */
[C---:B------:R-:W-:Y:S01]  /*b1e0*/  FMUL R47, R70.reuse, R54 ;  /* 0x00000036462f7220 */ /* 0x040fe20000400000 */
[C---:B------:R-:W-:Y:S01]  /*b1f0*/  FMUL R58, R70.reuse, R65 ;  /* 0x00000041463a7220 */ /* 0x040fe20000400000 */
[----:B------:R-:W-:Y:S01]  /*b200*/  FMUL R60, R70, R67 ;  /* 0x00000043463c7220 */ /* 0x000fe20000400000 */
[----:B------:R-:W-:Y:S01]  /*b210*/  F2FP.SATFINITE.E4M3.F32.PACK_AB_MERGE_C R5, R20, R11, RZ ;  /* 0x0000000b1405723e */ /* 0x000fe200048070ff */
[----:B------:R-:W-:Y:S01]  /*b220*/  FFMA R44, R73, R117, R44 ;  /* 0x00000075492c7223 */ /* 0x000fe2000000002c */
[C---:B------:R-:W-:Y:S01]  /*b230*/  FMUL R48, R70.reuse, R55 ;  /* 0x0000003746307220 */ /* 0x040fe20000400000 */
[----:B------:R-:W-:Y:S01]  /*b240*/  F2FP.SATFINITE.E4M3.F32.PACK_AB_MERGE_C R65, R9, R8, R78 ;  /* 0x000000080941723e */ /* 0x000fe2000480704e */
[----:B------:R-:W-:Y:S01]  /*b250*/  FFMA R45, R73, R118, R45 ;  /* 0x00000076492d7223 */ /* 0x000fe2000000002d */
[----:B------:R-:W-:Y:S01]  /*b260*/  F2FP.SATFINITE.E4M3.F32.PACK_AB_MERGE_C R67, R17, R16, R18 ;  /* 0x000000101143723e */ /* 0x000fe20004807012 */
[----:B------:R-:W-:Y:S01]  /*b270*/  FMUL R49, R70, R56 ;  /* 0x0000003846317220 */ /* 0x000fe20000400000 */
[C---:B------:R-:W-:Y:S01]  /*b280*/  FFMA R46, R73.reuse, R119, R46 ;  /* 0x00000077492e7223 */ /* 0x040fe2000000002e */
[--C-:B------:R-:W-:Y:S02]  /*b290*/  HADD2.F32 R124, -RZ, R153.reuse.H0_H0 ;  /* 0x20000099ff7c7230 */ /* 0x100fe40000004100 */
[C---:B------:R-:W-:Y:S01]  /*b2a0*/  FFMA R47, R73.reuse, R120, R47 ;  /* 0x00000078492f7223 */ /* 0x040fe2000000002f */
[----:B------:R1:W-:Y:S01]  /*b2b0*/  STS.128 [R137+UR44+0xa200], R64 ;  /* 0x00a2004089007988 */ /* 0x0003e20008000c2c */
[----:B------:R-:W-:Y:S01]  /*b2c0*/  HADD2.F32 R125, -RZ, R153.H1_H1 ;  /* 0x30000099ff7d7230 */ /* 0x000fe20000004100 */
[----:B------:R-:W-:Y:S01]  /*b2d0*/  F2FP.SATFINITE.E4M3.F32.PACK_AB_MERGE_C R5, R10, R7, R5 ;  /* 0x000000070a05723e */ /* 0x000fe20004807005 */
[C---:B------:R-:W-:Y:S01]  /*b2e0*/  FFMA R48, R73.reuse, R121, R48 ;  /* 0x0000007949307223 */ /* 0x040fe20000000030 */
[----:B------:R-:W-:Y:S01]  /*b2f0*/  F2FP.SATFINITE.E4M3.F32.PACK_AB_MERGE_C R7, R28, R27, RZ ;  /* 0x0000001b1c07723e */ /* 0x000fe200048070ff */
        /* <DEDUP_REMOVED lines=8> */
[----:B------:R-:W-:Y:S01]  /*b380*/  FMUL R56, R70, R63 ;  /* 0x0000003f46387220 */ /* 0x000fe20000400000 */
[----:B------:R-:W-:Y:S01]  /*b390*/  F2FP.SATFINITE.E4M3.F32.PACK_AB_MERGE_C R4, R2, R0, R3 ;  /* 0x000000000204723e */ /* 0x000fe20004807003 */
[C---:B------:R-:W-:Y:S01]  /*b3a0*/  FFMA R53, R73.reuse, R126, R53 ;  /* 0x0000007e49357223 */ /* 0x040fe20000000035 */
[----:B------:R-:W-:Y:S01]  /*b3b0*/  F2FP.SATFINITE.E4M3.F32.PACK_AB_MERGE_C R7, R26, R25, R7 ;  /* 0x000000191a07723e */ /* 0x000fe20004807007 */
[C---:B------:R-:W-:Y:S01]  /*b3c0*/  FFMA R54, R73.reuse, R127, R54 ;  /* 0x0000007f49367223 */ /* 0x040fe20000000036 */
[--C-:B------:R-:W-:Y:S02]  /*b3d0*/  HADD2.F32 R74, -RZ, R155.reuse.H0_H0 ;  /* 0x2000009bff4a7230 */ /* 0x100fe40000004100 */
[C---:B------:R-:W-:Y:S01]  /*b3e0*/  FFMA R55, R73.reuse, R128, R55 ;  /* 0x0000008049377223 */ /* 0x040fe20000000037 */
[----:B------:R-:W-:Y:S01]  /*b3f0*/  HADD2.F32 R131, -RZ, R155.H1_H1 ;  /* 0x3000009bff837230 */ /* 0x000fe20000004100 */
[----:B------:R1:W-:Y:S01]  /*b400*/  STS.128 [R176+0xa010], R4 ;  /* 0x00a01004b0007388 */ /* 0x0003e20000000c00 */
[----:B------:R-:W-:Y:S01]  /*b410*/  F2FP.SATFINITE.E4M3.F32.PACK_AB_MERGE_C R35, R36, R35, RZ ;  /* 0x000000232423723e */ /* 0x000fe200048070ff */
[C---:B------:R-:W-:Y:S01]  /*b420*/  FFMA R56, R73.reuse, R129, R56 ;  /* 0x0000008149387223 */ /* 0x040fe20000000038 */
[----:B------:R-:W-:Y:S01]  /*b430*/  F2FP.SATFINITE.E4M3.F32.PACK_AB_MERGE_C R39, R40, R39, RZ ;  /* 0x000000272827723e */ /* 0x000fe200048070ff */
[C---:B------:R-:W-:Y:S01]  /*b440*/  FFMA R57, R73.reuse, R72, R57 ;  /* 0x0000004849397223 */ /* 0x040fe20000000039 */
[----:B------:R-:W-:Y:S01]  /*b450*/  F2FP.SATFINITE.E4M3.F32.PACK_AB_MERGE_C R43, R44, R43, RZ ;  /* 0x0000002b2c2b723e */ /* 0x000fe200048070ff */
[C---:B------:R-:W-:Y:S01]  /*b460*/  FFMA R58, R73.reuse, R75, R58 ;  /* 0x0000004b493a7223 */ /* 0x040fe2000000003a */
[C---:B------:R-:W-:Y:S01]  /*b470*/  FFMA R59, R73.reuse, R74, R59 ;  /* 0x0000004a493b7223 */ /* 0x040fe2000000003b */
[----:B------:R-:W-:Y:S01]  /*b480*/  F2FP.SATFINITE.E4M3.F32.PACK_AB_MERGE_C R33, R34, R33, R35 ;  /* 0x000000212221723e */ /* 0x000fe20004807023 */
        /* <DEDUP_REMOVED lines=11> */
[----:B------:R-:W-:Y:S05]  /*b540*/  F2FP.SATFINITE.E4M3.F32.PACK_AB_MERGE_C R51, R58, R57, R59 ;  /* 0x000000393a33723e */ /* 0x000fea000480703b */
        /* <DEDUP_REMOVED lines=18> */
.L_x_130:
[----:B------:R-:W-:Y:S05]  /*b670*/  BSYNC.RECONVERGENT B0 ;  /* 0x0000000000007941 */ /* 0x000fea0003800200 */
.L_x_129:
[----:B------:R-:W-:Y:S01]  /*b680*/  R2UR UR4, R160 ;  /* 0x00000000a00472ca */ /* 0x000fe200000e0000 */
[----:B------:R-:W-:Y:S01]  /*b690*/  BAR.SYNC.DEFER_BLOCKING 0x1, 0x80 ;  /* 0x0042000000007b1d */ /* 0x000fe20000010000 */
[----:B------:R-:W-:Y:S01]  /*b6a0*/  ISETP.NE.AND P0, PT, R162, 0x2, PT ;  /* 0x00000002a200780c */ /* 0x000fe20003f05270 */
[----:B------:R-:W-:Y:S01]  /*b6b0*/  UISETP.NE.AND UP0, UPT, UR45, URZ, UPT ;  /* 0x000000ff2d00728c */ /* 0x000fe2000bf05270 */
[----:B------:R-:W-:Y:S01]  /*b6c0*/  ISETP.NE.AND P1, PT, R68, 0x2, PT ;  /* 0x000000024400780c */ /* 0x000fe20003f25270 */
[----:B------:R-:W-:Y:S01]  /*b6d0*/  UIADD3 UR20, UPT, UPT, UR37, UR59, URZ ;  /* 0x0000003b25147290 */ /* 0x000fe2000fffe0ff */
[----:B------:R-:W-:Y:S02]  /*b6e0*/  SEL R0, RZ, 0x1, P0 ;  /* 0x00000001ff007807 */ /* 0x000fe40000000000 */
[----:B------:R-:W-:Y:S02]  /*b6f0*/  SEL R3, RZ, 0x1, P1 ;  /* 0x00000001ff037807 */ /* 0x000fe40000800000 */
[----:B------:R-:W-:Y:S02]  /*b700*/  LOP3.LUT R167, R167, R0, RZ, 0x3c, !PT ;  /* 0x00000000a7a77212 */ /* 0x000fe400078e3cff */
[----:B------:R-:W-:Y:S01]  /*b710*/  LOP3.LUT R168, R168, R3, RZ, 0x3c, !PT ;  /* 0x00000003a8a87212 */ /* 0x000fe200078e3cff */
[----:B------:R-:W-:Y:S01]  /*b720*/  UIADD3 UR16, UPT, UPT, UR38, UR4, URZ ;  /* 0x0000000426107290 */ /* 0x000fe2000fffe0ff */
[----:B------:R-:W-:Y:S02]  /*b730*/  SEL R162, R162, RZ, P0 ;  /* 0x000000ffa2a27207 */ /* 0x000fe40000000000 */
[----:B------:R-:W-:Y:S01]  /*b740*/  SEL R68, R68, RZ, P1 ;  /* 0x000000ff44447207 */ /* 0x000fe20000800000 */
[----:B------:R-:W-:Y:S01]  /*b750*/  UMOV UR36, UR58 ;  /* 0x0000003a00247c82 */ /* 0x000fe20008000000 */
[----:B------:R-:W-:Y:S07]  /*b760*/  BRA.U UP0, `(.L_x_131) ;  /* 0xffffff9900747547 */ /* 0x000fee000b83ffff */
[----:B------:R-:W-:Y:S05]  /*b770*/  EXIT ;  /* 0x000000000000794d */ /* 0x000fea0003800000 */
.L_x_24:
[----:B--2---:R2:W3:Y:S02]  /*b780*/  SYNCS.PHASECHK.TRANS64.TRYWAIT P0, [R0+URZ+0xd0], R3 ;  /* 0x0000d003000075a7 */ /* 0x0044e400080011ff */
[----:B---3--:R-:W-:Y:S05]  /*b790*/  @!P0 NANOSLEEP.SYNCS 0x989680 ;  /* 0x009896800000895d */ /* 0x008fea0003900000 */
[----:B------:R-:W3:Y:S02]  /*b7a0*/  @!P0 SYNCS.PHASECHK.TRANS64 P0, [R0+URZ+0xd0], R3 ;  /* 0x0000d003000085a7 */ /* 0x000ee400080010ff */
[----:B---3--:R-:W-:Y:S05]  /*b7b0*/  @!P0 BRA `(.L_x_24) ;  /* 0xfffffffc00f08947 */ /* 0x008fea000383ffff */
[----:B------:R-:W-:Y:S05]  /*b7c0*/  BRA `(.L_x_132) ;  /* 0xffffff60007c7947 */ /* 0x000fea000383ffff */
.L_x_27:
[----:B--2---:R-:W-:-:S07]  /*b7d0*/  MOV R0, UR33 ;  /* 0x0000002100007c02 */ /* 0x004fce0008000f00 */
.L_x_133:
[----:B--2---:R2:W3:Y:S02]  /*b7e0*/  SYNCS.PHASECHK.TRANS64.TRYWAIT P0, [R0+URZ+0x18], R3 ;  /* 0x00001803000075a7 */ /* 0x0044e400080011ff */
[----:B---3--:R-:W-:Y:S05]  /*b7f0*/  @!P0 NANOSLEEP.SYNCS 0x989680 ;  /* 0x009896800000895d */ /* 0x008fea0003900000 */
[----:B------:R-:W3:Y:S02]  /*b800*/  @!P0 SYNCS.PHASECHK.TRANS64 P0, [R0+URZ+0x18], R3 ;  /* 0x00001803000085a7 */ /* 0x000ee400080010ff */
[----:B---3--:R-:W-:Y:S05]  /*b810*/  @!P0 BRA `(.L_x_133) ;  /* 0xfffffffc00f08947 */ /* 0x008fea000383ffff */
[----:B------:R-:W-:Y:S05]  /*b820*/  BRA `(.L_x_26) ;  /* 0xffffff6000bc7947 */ /* 0x000fea000383ffff */
.L_x_34:
[----:B-1----:R-:W-:-:S07]  /*b830*/  MOV R0, UR17 ;  /* 0x0000001100007c02 */ /* 0x002fce0008000f00 */
.L_x_134:
[----:B-1----:R1:W2:Y:S02]  /*b840*/  SYNCS.PHASECHK.TRANS64.TRYWAIT P0, [R0+URZ+0x18], R3 ;  /* 0x00001803000075a7 */ /* 0x0022a400080011ff */
[----:B--2---:R-:W-:Y:S05]  /*b850*/  @!P0 NANOSLEEP.SYNCS 0x989680 ;  /* 0x009896800000895d */ /* 0x004fea0003900000 */
[----:B------:R-:W2:Y:S02]  /*b860*/  @!P0 SYNCS.PHASECHK.TRANS64 P0, [R0+URZ+0x18], R3 ;  /* 0x00001803000085a7 */ /* 0x000ea400080010ff */
[----:B--2---:R-:W-:Y:S05]  /*b870*/  @!P0 BRA `(.L_x_134) ;  /* 0xfffffffc00f08947 */ /* 0x004fea000383ffff */
[----:B------:R-:W-:Y:S05]  /*b880*/  BRA `(.L_x_33) ;  /* 0xffffff6400787947 */ /* 0x000fea000383ffff */
.L_x_39:
[----:B-1----:R1:W2:Y:S02]  /*b890*/  SYNCS.PHASECHK.TRANS64.TRYWAIT P0, [R3+URZ+0x80], R0 ;  /* 0x00008000030075a7 */ /* 0x0022a400080011ff */
[----:B--2---:R-:W-:Y:S05]  /*b8a0*/  @!P0 NANOSLEEP.SYNCS 0x989680 ;  /* 0x009896800000895d */ /* 0x004fea0003900000 */
[----:B------:R-:W2:Y:S02]  /*b8b0*/  @!P0 SYNCS.PHASECHK.TRANS64 P0, [R3+URZ+0x80], R0 ;  /* 0x00008000030085a7 */ /* 0x000ea400080010ff */
[----:B--2---:R-:W-:Y:S05]  /*b8c0*/  @!P0 BRA `(.L_x_39) ;  /* 0xfffffffc00f08947 */ /* 0x004fea000383ffff */
[----:B------:R-:W-:Y:S05]  /*b8d0*/  BRA `(.L_x_135) ;  /* 0xffffff6800187947 */ /* 0x000fea000383ffff */
.L_x_43:
[----:B-1----:R-:W-:-:S07]  /*b8e0*/  MOV R0, UR4 ;  /* 0x0000000400007c02 */ /* 0x002fce0008000f00 */
.L_x_136:
[----:B-1----:R1:W2:Y:S02]  /*b8f0*/  SYNCS.PHASECHK.TRANS64.TRYWAIT P0, [R0+URZ], R3 ;  /* 0x00000003000075a7 */ /* 0x0022a400080011ff */
[----:B--2---:R-:W-:Y:S05]  /*b900*/  @!P0 NANOSLEEP.SYNCS 0x989680 ;  /* 0x009896800000895d */ /* 0x004fea0003900000 */
[----:B------:R-:W2:Y:S02]  /*b910*/  @!P0 SYNCS.PHASECHK.TRANS64 P0, [R0+URZ], R3 ;  /* 0x00000003000085a7 */ /* 0x000ea400080010ff */
[----:B--2---:R-:W-:Y:S05]  /*b920*/  @!P0 BRA `(.L_x_136) ;  /* 0xfffffffc00f08947 */ /* 0x004fea000383ffff */
[----:B------:R-:W-:Y:S05]  /*b930*/  BRA `(.L_x_137) ;  /* 0xffffff6c00c07947 */ /* 0x000fea000383ffff */
.L_x_44:
[----:B------:R-:W-:-:S07]  /*b940*/  MOV R0, UR5 ;  /* 0x0000000500007c02 */ /* 0x000fce0008000f00 */
.L_x_138:
[----:B-1----:R1:W2:Y:S02]  /*b950*/  SYNCS.PHASECHK.TRANS64.TRYWAIT P0, [R0+URZ], R3 ;  /* 0x00000003000075a7 */ /* 0x0022a400080011ff */
[----:B--2---:R-:W-:Y:S05]  /*b960*/  @!P0 NANOSLEEP.SYNCS 0x989680 ;  /* 0x009896800000895d */ /* 0x004fea0003900000 */
[----:B------:R-:W2:Y:S02]  /*b970*/  @!P0 SYNCS.PHASECHK.TRANS64 P0, [R0+URZ], R3 ;  /* 0x00000003000085a7 */ /* 0x000ea400080010ff */
[----:B--2---:R-:W-:Y:S05]  /*b980*/  @!P0 BRA `(.L_x_138) ;  /* 0xfffffffc00f08947 */ /* 0x004fea000383ffff */
[----:B------:R-:W-:Y:S05]  /*b990*/  BRA `(.L_x_139) ;  /* 0xffffff6c00cc7947 */ /* 0x000fea000383ffff */
.L_x_47:
[----:B-1----:R1:W2:Y:S02]  /*b9a0*/  SYNCS.PHASECHK.TRANS64.TRYWAIT P0, [R2+URZ+0xc0], R5 ;  /* 0x0000c005020075a7 */ /* 0x0022a400080011ff */
[----:B--2---:R-:W-:Y:S05]  /*b9b0*/  @!P0 NANOSLEEP.SYNCS 0x989680 ;  /* 0x009896800000895d */ /* 0x004fea0003900000 */
[----:B------:R-:W2:Y:S02]  /*b9c0*/  @!P0 SYNCS.PHASECHK.TRANS64 P0, [R2+URZ+0xc0], R5 ;  /* 0x0000c005020085a7 */ /* 0x000ea400080010ff */
[----:B--2---:R-:W-:Y:S05]  /*b9d0*/  @!P0 BRA `(.L_x_47) ;  /* 0xfffffffc00f08947 */ /* 0x004fea000383ffff */
[----:B------:R-:W-:Y:S05]  /*b9e0*/  BRA `(.L_x_140) ;  /* 0xffffff7000307947 */ /* 0x000fea000383ffff */
.L_x_48:
[----:B------:R-:W-:-:S07]  /*b9f0*/  MOV R2, UR4 ;  /* 0x0000000400027c02 */ /* 0x000fce0008000f00 */
.L_x_141:
[----:B-1----:R1:W2:Y:S02]  /*ba00*/  SYNCS.PHASECHK.TRANS64.TRYWAIT P0, [R2+URZ+0x90], R5 ;  /* 0x00009005020075a7 */ /* 0x0022a400080011ff */
[----:B--2---:R-:W-:Y:S05]  /*ba10*/  @!P0 NANOSLEEP.SYNCS 0x989680 ;  /* 0x009896800000895d */ /* 0x004fea0003900000 */
[----:B------:R-:W2:Y:S02]  /*ba20*/  @!P0 SYNCS.PHASECHK.TRANS64 P0, [R2+URZ+0x90], R5 ;  /* 0x00009005020085a7 */ /* 0x000ea400080010ff */
[----:B--2---:R-:W-:Y:S05]  /*ba30*/  @!P0 BRA `(.L_x_141) ;  /* 0xfffffffc00f08947 */ /* 0x004fea000383ffff */
[----:B------:R-:W-:Y:S05]  /*ba40*/  BRA `(.L_x_142) ;  /* 0xffffff7000407947 */ /* 0x000fea000383ffff */
.L_x_49:
[----:B-1----:R1:W2:Y:S02]  /*ba50*/  SYNCS.PHASECHK.TRANS64.TRYWAIT P1, [R2+URZ+0x80], R5 ;  /* 0x00008005020075a7 */ /* 0x0022a400080211ff */
[----:B--2---:R-:W-:Y:S05]  /*ba60*/  @!P1 NANOSLEEP.SYNCS 0x989680 ;  /* 0x009896800000995d */ /* 0x004fea0003900000 */
[----:B------:R-:W2:Y:S02]  /*ba70*/  @!P1 SYNCS.PHASECHK.TRANS64 P1, [R2+URZ+0x80], R5 ;  /* 0x00008005020095a7 */ /* 0x000ea400080210ff */
[----:B--2---:R-:W-:Y:S05]  /*ba80*/  @!P1 BRA `(.L_x_49) ;  /* 0xfffffffc00f09947 */ /* 0x004fea000383ffff */
[----:B------:R-:W-:Y:S05]  /*ba90*/  BRA `(.L_x_143) ;  /* 0xffffff7000707947 */ /* 0x000fea000383ffff */
.L_x_52:
[----:B------:R-:W-:-:S07]  /*baa0*/  MOV R0, UR4 ;  /* 0x0000000400007c02 */ /* 0x000fce0008000f00 */
.L_x_144:
[----:B-1----:R1:W2:Y:S02]  /*bab0*/  SYNCS.PHASECHK.TRANS64.TRYWAIT P0, [R0+URZ+0x90], R3 ;  /* 0x00009003000075a7 */ /* 0x0022a400080011ff */
[----:B--2---:R-:W-:Y:S05]  /*bac0*/  @!P0 NANOSLEEP.SYNCS 0x989680 ;  /* 0x009896800000895d */ /* 0x004fea0003900000 */
[----:B------:R-:W2:Y:S02]  /*bad0*/  @!P0 SYNCS.PHASECHK.TRANS64 P0, [R0+URZ+0x90], R3 ;  /* 0x00009003000085a7 */ /* 0x000ea400080010ff */
[----:B--2---:R-:W-:Y:S05]  /*bae0*/  @!P0 BRA `(.L_x_144) ;  /* 0xfffffffc00f08947 */ /* 0x004fea000383ffff */
[----:B------:R-:W-:Y:S05]  /*baf0*/  BRA `(.L_x_51) ;  /* 0xffffff7000c47947 */ /* 0x000fea000383ffff */
.L_x_59:
[----:B-1----:R1:W2:Y:S02]  /*bb00*/  SYNCS.PHASECHK.TRANS64.TRYWAIT P1, [R0+URZ+0x80], R5 ;  /* 0x00008005000075a7 */ /* 0x0022a400080211ff */
[----:B--2---:R-:W-:Y:S05]  /*bb10*/  @!P1 NANOSLEEP.SYNCS 0x989680 ;  /* 0x009896800000995d */ /* 0x004fea0003900000 */
[----:B------:R-:W2:Y:S02]  /*bb20*/  @!P1 SYNCS.PHASECHK.TRANS64 P1, [R0+URZ+0x80], R5 ;  /* 0x00008005000095a7 */ /* 0x000ea400080210ff */
[----:B--2---:R-:W-:Y:S05]  /*bb30*/  @!P1 BRA `(.L_x_59) ;  /* 0xfffffffc00f09947 */ /* 0x004fea000383ffff */
[----:B------:R-:W-:Y:S05]  /*bb40*/  BRA `(.L_x_145) ;  /* 0xffffff78003c7947 */ /* 0x000fea000383ffff */
.L_x_60:
[----:B------:R-:W-:-:S07]  /*bb50*/  MOV R3, UR30 ;  /* 0x0000001e00037c02 */ /* 0x000fce0008000f00 */
.L_x_146:
[----:B-1----:R1:W2:Y:S02]  /*bb60*/  SYNCS.PHASECHK.TRANS64.TRYWAIT P0, [R3+URZ+0xb0], R0 ;  /* 0x0000b000030075a7 */ /* 0x0022a400080011ff */
[----:B--2---:R-:W-:Y:S05]  /*bb70*/  @!P0 NANOSLEEP.SYNCS 0x989680 ;  /* 0x009896800000895d */ /* 0x004fea0003900000 */
[----:B------:R-:W2:Y:S02]  /*bb80*/  @!P0 SYNCS.PHASECHK.TRANS64 P0, [R3+URZ+0xb0], R0 ;  /* 0x0000b000030085a7 */ /* 0x000ea400080010ff */
[----:B--2---:R-:W-:Y:S05]  /*bb90*/  @!P0 BRA `(.L_x_146) ;  /* 0xfffffffc00f08947 */ /* 0x004fea000383ffff */
[----:B------:R-:W-:Y:S05]  /*bba0*/  BRA `(.L_x_147) ;  /* 0xffffff7800747947 */ /* 0x000fea000383ffff */
.L_x_63:
[----:B------:R-:W-:Y:S07]  /*bbb0*/  MOV R0, UR5 ;  /* 0x0000000500007c02 */ /* 0x000fee0008000f00 */
.L_x_148:
[----:B-1----:R1:W2:Y:S02]  /*bbc0*/  SYNCS.PHASECHK.TRANS64.TRYWAIT P0, [R0+URZ], R3 ;  /* 0x00000003000075a7 */ /* 0x0022a400080011ff */
[----:B--2---:R-:W-:Y:S05]  /*bbd0*/  @!P0 NANOSLEEP.SYNCS 0x989680 ;  /* 0x009896800000895d */ /* 0x004fea0003900000 */
[----:B------:R-:W2:Y:S02]  /*bbe0*/  @!P0 SYNCS.PHASECHK.TRANS64 P0, [R0+URZ], R3 ;  /* 0x00000003000085a7 */ /* 0x000ea400080010ff */
[----:B--2---:R-:W-:Y:S05]  /*bbf0*/  @!P0 BRA `(.L_x_148) ;  /* 0xfffffffc00f08947 */ /* 0x004fea000383ffff */
[----:B------:R-:W-:Y:S05]  /*bc00*/  BRA `(.L_x_62) ;  /* 0xffffff7800907947 */ /* 0x000fea000383ffff */
.L_x_66:
[----:B------:R-:W-:-:S07]  /*bc10*/  MOV R0, UR4 ;  /* 0x0000000400007c02 */ /* 0x000fce0008000f00 */
.L_x_149:
[----:B--2---:R2:W4:Y:S02]  /*bc20*/  SYNCS.PHASECHK.TRANS64.TRYWAIT P0, [R0+URZ], R3 ;  /* 0x00000003000075a7 */ /* 0x00452400080011ff */
[----:B----4-:R-:W-:Y:S05]  /*bc30*/  @!P0 NANOSLEEP.SYNCS 0x989680 ;  /* 0x009896800000895d */ /* 0x010fea0003900000 */
[----:B------:R-:W4:Y:S02]  /*bc40*/  @!P0 SYNCS.PHASECHK.TRANS64 P0, [R0+URZ], R3 ;  /* 0x00000003000085a7 */ /* 0x000f2400080010ff */
[----:B----4-:R-:W-:Y:S05]  /*bc50*/  @!P0 BRA `(.L_x_149) ;  /* 0xfffffffc00f08947 */ /* 0x010fea000383ffff */
[----:B------:R-:W-:Y:S05]  /*bc60*/  BRA `(.L_x_150) ;  /* 0xffffff7c006c7947 */ /* 0x000fea000383ffff */
.L_x_67:
[----:B------:R-:W-:-:S07]  /*bc70*/  MOV R0, UR4 ;  /* 0x0000000400007c02 */ /* 0x000fce0008000f00 */
.L_x_151:
[----:B-1----:R1:W2:Y:S02]  /*bc80*/  SYNCS.PHASECHK.TRANS64.TRYWAIT P0, [R0+URZ], R3 ;  /* 0x00000003000075a7 */ /* 0x0022a400080011ff */
[----:B--2---:R-:W-:Y:S05]  /*bc90*/  @!P0 NANOSLEEP.SYNCS 0x989680 ;  /* 0x009896800000895d */ /* 0x004fea0003900000 */
[----:B------:R-:W2:Y:S02]  /*bca0*/  @!P0 SYNCS.PHASECHK.TRANS64 P0, [R0+URZ], R3 ;  /* 0x00000003000085a7 */ /* 0x000ea400080010ff */
[----:B--2---:R-:W-:Y:S05]  /*bcb0*/  @!P0 BRA `(.L_x_151) ;  /* 0xfffffffc00f08947 */ /* 0x004fea000383ffff */
[----:B------:R-:W-:Y:S05]  /*bcc0*/  BRA `(.L_x_152) ;  /* 0xffffff7c00787947 */ /* 0x000fea000383ffff */
.L_x_72:
[----:B--2---:R2:W3:Y:S02]  /*bcd0*/  SYNCS.PHASECHK.TRANS64.TRYWAIT P0, [R12+URZ+0x80], R9 ;  /* 0x000080090c0075a7 */ /* 0x0044e400080011ff */
[----:B---3--:R-:W-:Y:S05]  /*bce0*/  @!P0 NANOSLEEP.SYNCS 0x989680 ;  /* 0x009896800000895d */ /* 0x008fea0003900000 */
[----:B------:R-:W3:Y:S02]  /*bcf0*/  @!P0 SYNCS.PHASECHK.TRANS64 P0, [R12+URZ+0x80], R9 ;  /* 0x000080090c0085a7 */ /* 0x000ee400080010ff */
[----:B---3--:R-:W-:Y:S05]  /*bd00*/  @!P0 BRA `(.L_x_72) ;  /* 0xfffffffc00f08947 */ /* 0x008fea000383ffff */
[----:B------:R-:W-:Y:S05]  /*bd10*/  BRA `(.L_x_153) ;  /* 0xffffff8000a87947 */ /* 0x000fea000383ffff */
.L_x_75:
[----:B------:R-:W-:Y:S07]  /*bd20*/  MOV R0, UR21 ;  /* 0x0000001500007c02 */ /* 0x000fee0008000f00 */
.L_x_154:
[----:B--2---:R2:W3:Y:S02]  /*bd30*/  SYNCS.PHASECHK.TRANS64.TRYWAIT P2, [R0+URZ+0x78], R11 ;  /* 0x0000780b000075a7 */ /* 0x0044e400080411ff */
[----:B---3--:R-:W-:Y:S05]  /*bd40*/  @!P2 NANOSLEEP.SYNCS 0x989680 ;  /* 0x009896800000a95d */ /* 0x008fea0003900000 */
[----:B------:R-:W3:Y:S02]  /*bd50*/  @!P2 SYNCS.PHASECHK.TRANS64 P2, [R0+URZ+0x78], R11 ;  /* 0x0000780b0000a5a7 */ /* 0x000ee400080410ff */
[----:B---3--:R-:W-:Y:S05]  /*bd60*/  @!P2 BRA `(.L_x_154) ;  /* 0xfffffffc00f0a947 */ /* 0x008fea000383ffff */
[----:B------:R-:W-:Y:S05]  /*bd70*/  BRA `(.L_x_74) ;  /* 0xffffff8800107947 */ /* 0x000fea000383ffff */
.L_x_78:
[----:B--2---:R-:W-:Y:S07]  /*bd80*/  MOV R0, UR21 ;  /* 0x0000001500007c02 */ /* 0x004fee0008000f00 */
.L_x_155:
[----:B--2---:R2:W3:Y:S02]  /*bd90*/  SYNCS.PHASECHK.TRANS64.TRYWAIT P0, [R0+URZ+0x50], R9 ;  /* 0x00005009000075a7 */ /* 0x0044e400080011ff */
[----:B---3--:R-:W-:Y:S05]  /*bda0*/  @!P0 NANOSLEEP.SYNCS 0x989680 ;  /* 0x009896800000895d */ /* 0x008fea0003900000 */
[----:B------:R-:W3:Y:S02]  /*bdb0*/  @!P0 SYNCS.PHASECHK.TRANS64 P0, [R0+URZ+0x50], R9 ;  /* 0x00005009000085a7 */ /* 0x000ee400080010ff */
[----:B---3--:R-:W-:Y:S05]  /*bdc0*/  @!P0 BRA `(.L_x_155) ;  /* 0xfffffffc00f08947 */ /* 0x008fea000383ffff */
[----:B------:R-:W-:Y:S05]  /*bdd0*/  BRA `(.L_x_156) ;  /* 0xffffff88006c7947 */ /* 0x000fea000383ffff */
.L_x_79:
[----:B------:R-:W-:Y:S07]  /*bde0*/  MOV R0, UR21 ;  /* 0x0000001500007c02 */ /* 0x000fee0008000f00 */
.L_x_157:
[----:B--2---:R2:W3:Y:S02]  /*bdf0*/  SYNCS.PHASECHK.TRANS64.TRYWAIT P0, [R0+URZ+0x58], R9 ;  /* 0x00005809000075a7 */ /* 0x0044e400080011ff */
[----:B---3--:R-:W-:Y:S05]  /*be00*/  @!P0 NANOSLEEP.SYNCS 0x989680 ;  /* 0x009896800000895d */ /* 0x008fea0003900000 */
[----:B------:R-:W3:Y:S02]  /*be10*/  @!P0 SYNCS.PHASECHK.TRANS64 P0, [R0+URZ+0x58], R9 ;  /* 0x00005809000085a7 */ /* 0x000ee400080010ff */
[----:B---3--:R-:W-:Y:S05]  /*be20*/  @!P0 BRA `(.L_x_157) ;  /* 0xfffffffc00f08947 */ /* 0x008fea000383ffff */
[----:B------:R-:W-:Y:S05]  /*be30*/  BRA `(.L_x_158) ;  /* 0xffffff8800a47947 */ /* 0x000fea000383ffff */
.L_x_80:
[----:B------:R-:W-:Y:S07]  /*be40*/  MOV R0, UR21 ;  /* 0x0000001500007c02 */ /* 0x000fee0008000f00 */
.L_x_159:
[----:B--2---:R2:W3:Y:S02]  /*be50*/  SYNCS.PHASECHK.TRANS64.TRYWAIT P0, [R0+URZ+0x60], R9 ;  /* 0x00006009000075a7 */ /* 0x0044e400080011ff */
[----:B---3--:R-:W-:Y:S05]  /*be60*/  @!P0 NANOSLEEP.SYNCS 0x989680 ;  /* 0x009896800000895d */ /* 0x008fea0003900000 */
[----:B------:R-:W3:Y:S02]  /*be70*/  @!P0 SYNCS.PHASECHK.TRANS64 P0, [R0+URZ+0x60], R9 ;  /* 0x00006009000085a7 */ /* 0x000ee400080010ff */
[----:B---3--:R-:W-:Y:S05]  /*be80*/  @!P0 BRA `(.L_x_159) ;  /* 0xfffffffc00f08947 */ /* 0x008fea000383ffff */
[----:B------:R-:W-:Y:S05]  /*be90*/  BRA `(.L_x_160) ;  /* 0xffffff8800e87947 */ /* 0x000fea000383ffff */
.L_x_81:
[----:B------:R-:W-:Y:S07]  /*bea0*/  MOV R0, UR21 ;  /* 0x0000001500007c02 */ /* 0x000fee0008000f00 */
.L_x_161:
[----:B--2---:R2:W3:Y:S02]  /*beb0*/  SYNCS.PHASECHK.TRANS64.TRYWAIT P0, [R0+URZ+0x68], R9 ;  /* 0x00006809000075a7 */ /* 0x0044e400080011ff */
[----:B---3--:R-:W-:Y:S05]  /*bec0*/  @!P0 NANOSLEEP.SYNCS 0x989680 ;  /* 0x009896800000895d */ /* 0x008fea0003900000 */
[----:B------:R-:W3:Y:S02]  /*bed0*/  @!P0 SYNCS.PHASECHK.TRANS64 P0, [R0+URZ+0x68], R9 ;  /* 0x00006809000085a7 */ /* 0x000ee400080010ff */
[----:B---3--:R-:W-:Y:S05]  /*bee0*/  @!P0 BRA `(.L_x_161) ;  /* 0xfffffffc00f08947 */ /* 0x008fea000383ffff */
[----:B------:R-:W-:Y:S05]  /*bef0*/  BRA `(.L_x_162) ;  /* 0xffffff8c00287947 */ /* 0x000fea000383ffff */
.L_x_83:
[----:B------:R-:W-:-:S07]  /*bf00*/  MOV R0, UR21 ;  /* 0x0000001500007c02 */ /* 0x000fce0008000f00 */
.L_x_163:
[----:B---3--:R3:W4:Y:S02]  /*bf10*/  SYNCS.PHASECHK.TRANS64.TRYWAIT P0, [R0+URZ+0x50], R3 ;  /* 0x00005003000075a7 */ /* 0x00872400080011ff */
[----:B----4-:R-:W-:Y:S05]  /*bf20*/  @!P0 NANOSLEEP.SYNCS 0x989680 ;  /* 0x009896800000895d */ /* 0x010fea0003900000 */
[----:B------:R-:W4:Y:S02]  /*bf30*/  @!P0 SYNCS.PHASECHK.TRANS64 P0, [R0+URZ+0x50], R3 ;  /* 0x00005003000085a7 */ /* 0x000f2400080010ff */
[----:B----4-:R-:W-:Y:S05]  /*bf40*/  @!P0 BRA `(.L_x_163) ;  /* 0xfffffffc00f08947 */ /* 0x010fea000383ffff */
[----:B------:R-:W-:Y:S05]  /*bf50*/  BRA `(.L_x_164) ;  /* 0xffffff8c009c7947 */ /* 0x000fea000383ffff */
.L_x_84:
[----:B---3--:R-:W-:-:S07]  /*bf60*/  MOV R0, UR21 ;  /* 0x0000001500007c02 */ /* 0x008fce0008000f00 */
.L_x_165:
[----:B---3--:R3:W4:Y:S02]  /*bf70*/  SYNCS.PHASECHK.TRANS64.TRYWAIT P0, [R0+URZ+0x58], R3 ;  /* 0x00005803000075a7 */ /* 0x00872400080011ff */
[----:B----4-:R-:W-:Y:S05]  /*bf80*/  @!P0 NANOSLEEP.SYNCS 0x989680 ;  /* 0x009896800000895d */ /* 0x010fea0003900000 */
[----:B------:R-:W4:Y:S02]  /*bf90*/  @!P0 SYNCS.PHASECHK.TRANS64 P0, [R0+URZ+0x58], R3 ;  /* 0x00005803000085a7 */ /* 0x000f2400080010ff */
[----:B----4-:R-:W-:Y:S05]  /*bfa0*/  @!P0 BRA `(.L_x_165) ;  /* 0xfffffffc00f08947 */ /* 0x010fea000383ffff */
[----:B------:R-:W-:Y:S05]  /*bfb0*/  BRA `(.L_x_166) ;  /* 0xffffff8c008c7947 */ /* 0x000fea000383ffff */
.L_x_85:
[----:B---3--:R-:W-:-:S07]  /*bfc0*/  MOV R0, UR21 ;  /* 0x0000001500007c02 */ /* 0x008fce0008000f00 */
.L_x_167:
[----:B---3--:R3:W4:Y:S02]  /*bfd0*/  SYNCS.PHASECHK.TRANS64.TRYWAIT P0, [R0+URZ+0x60], R3 ;  /* 0x00006003000075a7 */ /* 0x00872400080011ff */
[----:B----4-:R-:W-:Y:S05]  /*bfe0*/  @!P0 NANOSLEEP.SYNCS 0x989680 ;  /* 0x009896800000895d */ /* 0x010fea0003900000 */
[----:B------:R-:W4:Y:S02]  /*bff0*/  @!P0 SYNCS.PHASECHK.TRANS64 P0, [R0+URZ+0x60], R3 ;  /* 0x00006003000085a7 */ /* 0x000f2400080010ff */
[----:B----4-:R-:W-:Y:S05]  /*c000*/  @!P0 BRA `(.L_x_167) ;  /* 0xfffffffc00f08947 */ /* 0x010fea000383ffff */
[----:B------:R-:W-:Y:S05]  /*c010*/  BRA `(.L_x_168) ;  /* 0xffffff8c007c7947 */ /* 0x000fea000383ffff */
.L_x_87:
[----:B-1----:R1:W2:Y:S02]  /*c020*/  SYNCS.PHASECHK.TRANS64.TRYWAIT P0, [R3+URZ+0x80], R0 ;  /* 0x00008000030075a7 */ /* 0x0022a400080011ff */
[----:B--2---:R-:W-:Y:S05]  /*c030*/  @!P0 NANOSLEEP.SYNCS 0x989680 ;  /* 0x009896800000895d */ /* 0x004fea0003900000 */
[----:B------:R-:W2:Y:S02]  /*c040*/  @!P0 SYNCS.PHASECHK.TRANS64 P0, [R3+URZ+0x80], R0 ;  /* 0x00008000030085a7 */ /* 0x000ea400080010ff */
[----:B--2---:R-:W-:Y:S05]  /*c050*/  @!P0 BRA `(.L_x_87) ;  /* 0xfffffffc00f08947 */ /* 0x004fea000383ffff */
[----:B------:R-:W-:Y:S05]  /*c060*/  BRA `(.L_x_169) ;  /* 0xffffff9000487947 */ /* 0x000fea000383ffff */
.L_x_98:
[----:B--2---:R2:W1:Y:S02]  /*c070*/  SYNCS.PHASECHK.TRANS64.TRYWAIT P1, [R3+URZ+0x30], R2 ;  /* 0x00003002030075a7 */ /* 0x00446400080211ff */
[----:B-1----:R-:W-:Y:S05]  /*c080*/  @!P1 NANOSLEEP.SYNCS 0x989680 ;  /* 0x009896800000995d */ /* 0x002fea0003900000 */
[----:B------:R-:W1:Y:S02]  /*c090*/  @!P1 SYNCS.PHASECHK.TRANS64 P1, [R3+URZ+0x30], R2 ;  /* 0x00003002030095a7 */ /* 0x000e6400080210ff */
[----:B-1----:R-:W-:Y:S05]  /*c0a0*/  @!P1 BRA `(.L_x_98) ;  /* 0xfffffffc00f09947 */ /* 0x002fea000383ffff */
[----:B------:R-:W-:Y:S05]  /*c0b0*/  BRA `(.L_x_97) ;  /* 0xffffff9c00cc7947 */ /* 0x000fea000383ffff */
.L_x_100:
[----:B--2---:R2:W4:Y:S02]  /*c0c0*/  SYNCS.PHASECHK.TRANS64.TRYWAIT P0, [R177+URZ+0xa0], R4 ;  /* 0x0000a004b10075a7 */ /* 0x00452400080011ff */
[----:B----4-:R-:W-:Y:S05]  /*c0d0*/  @!P0 NANOSLEEP.SYNCS 0x989680 ;  /* 0x009896800000895d */ /* 0x010fea0003900000 */
[----:B------:R-:W4:Y:S02]  /*c0e0*/  @!P0 SYNCS.PHASECHK.TRANS64 P0, [R177+URZ+0xa0], R4 ;  /* 0x0000a004b10085a7 */ /* 0x000f2400080010ff */
[----:B----4-:R-:W-:Y:S05]  /*c0f0*/  @!P0 BRA `(.L_x_100) ;  /* 0xfffffffc00f08947 */ /* 0x010fea000383ffff */
[----:B------:R-:W-:Y:S05]  /*c100*/  BRA `(.L_x_99) ;  /* 0xffffffa000247947 */ /* 0x000fea000383ffff */
.L_x_109:
[----:B---3--:R3:W4:Y:S02]  /*c110*/  SYNCS.PHASECHK.TRANS64.TRYWAIT P0, [R190+URZ+0x30], R5 ;  /* 0x00003005be0075a7 */ /* 0x00872400080011ff */
[----:B----4-:R-:W-:Y:S05]  /*c120*/  @!P0 NANOSLEEP.SYNCS 0x989680 ;  /* 0x009896800000895d */ /* 0x010fea0003900000 */
[----:B------:R-:W4:Y:S02]  /*c130*/  @!P0 SYNCS.PHASECHK.TRANS64 P0, [R190+URZ+0x30], R5 ;  /* 0x00003005be0085a7 */ /* 0x000f2400080010ff */
[----:B----4-:R-:W-:Y:S05]  /*c140*/  @!P0 BRA `(.L_x_109) ;  /* 0xfffffffc00f08947 */ /* 0x010fea000383ffff */
[----:B------:R-:W-:Y:S05]  /*c150*/  BRA `(.L_x_108) ;  /* 0xffffffb400347947 */ /* 0x000fea000383ffff */
.L_x_118:
[----:B---3--:R3:W4:Y:S02]  /*c160*/  SYNCS.PHASECHK.TRANS64.TRYWAIT P0, [R0+URZ+0x30], R7 ;  /* 0x00003007000075a7 */ /* 0x00872400080011ff */
[----:B----4-:R-:W-:Y:S05]  /*c170*/  @!P0 NANOSLEEP.SYNCS 0x989680 ;  /* 0x009896800000895d */ /* 0x010fea0003900000 */
[----:B------:R-:W4:Y:S02]  /*c180*/  @!P0 SYNCS.PHASECHK.TRANS64 P0, [R0+URZ+0x30], R7 ;  /* 0x00003007000085a7 */ /* 0x000f2400080010ff */
[----:B----4-:R-:W-:Y:S05]  /*c190*/  @!P0 BRA `(.L_x_118) ;  /* 0xfffffffc00f08947 */ /* 0x010fea000383ffff */
[----:B------:R-:W-:Y:S05]  /*c1a0*/  BRA `(.L_x_117) ;  /* 0xffffffc8008c7947 */ /* 0x000fea000383ffff */
.L_x_127:
[----:B---3--:R3:W4:Y:S02]  /*c1b0*/  SYNCS.PHASECHK.TRANS64.TRYWAIT P0, [R0+URZ+0x30], R5 ;  /* 0x00003005000075a7 */ /* 0x00872400080011ff */
[----:B----4-:R-:W-:Y:S05]  /*c1c0*/  @!P0 NANOSLEEP.SYNCS 0x989680 ;  /* 0x009896800000895d */ /* 0x010fea0003900000 */
[----:B------:R-:W4:Y:S02]  /*c1d0*/  @!P0 SYNCS.PHASECHK.TRANS64 P0, [R0+URZ+0x30], R5 ;  /* 0x00003005000085a7 */ /* 0x000f2400080010ff */
[----:B----4-:R-:W-:Y:S05]  /*c1e0*/  @!P0 BRA `(.L_x_127) ;  /* 0xfffffffc00f08947 */ /* 0x010fea000383ffff */
[----:B------:R-:W-:Y:S05]  /*c1f0*/  BRA `(.L_x_126) ;  /* 0xffffffdc00f07947 */ /* 0x000fea000383ffff */
        .weak           $__internal_0_$__cuda_sm10x_tcgen05_guardrail_trap_col_being_dealloced_not_returned_by_alloc
        .type           $__internal_0_$__cuda_sm10x_tcgen05_guardrail_trap_col_being_dealloced_not_returned_by_alloc,@function
        .size           $__internal_0_$__cuda_sm10x_tcgen05_guardrail_trap_col_being_dealloced_not_returned_by_alloc,($__internal_1_$__cuda_sm10x_tcgen05_guardrail_trap_phase_invalid_during_alloc - $__internal_0_$__cuda_sm10x_tcgen05_guardrail_trap_col_being_dealloced_not_returned_by_alloc)
$__internal_0_$__cuda_sm10x_tcgen05_guardrail_trap_col_being_dealloced_not_returned_by_alloc:
[----:B------:R-:W-:Y:S05]  /*c200*/  BPT.TRAP 0x1 ;  /* 0x000000040000795c */ /* 0x000fea0000300000 */
[----:B------:R-:W-:-:S04]  /*c210*/  HFMA2 R3, -RZ, RZ, 0, 0 ;  /* 0x00000000ff037431 */ /* 0x000fc800000001ff */
[----:B------:R-:W-:Y:S05]  /*c220*/  RET.REL.NODEC R2 `(_ZN7cutlass13device_kernelINS_4gemm6kernel13GemmUniversalIN4cute5tupleIJiiiiEEENS1_10collective13CollectiveMmaINS1_35MainloopSm100TmaUmmaWarpSpecializedILi3ELi2ELi2ENS5_IJNS4_1CILi1EEENSA_ILi8EEESB_EEEEENS5_IJNSA_ILi128EEENSA_ILi256EEESF_EEENS_12float_e4m3_tENS5_IJlSB_lEEESI_SJ_NS4_8TiledMMAINS4_8MMA_AtomIJNS4_10MMA_TraitsINS4_19SM100_MMA_F8F6F4_SSEJSI_SI_fSF_SG_NS4_17integral_constantINS4_4UMMA5MajorELSQ_0EEESR_NSO_INSP_7ScaleInELSS_0EEEST_EEEEEENS4_6LayoutINS5_IJSB_SB_SB_EEENS5_IJNSA_ILi0EEESY_SY_EEEEENS5_IJNS4_10UnderscoreES11_S11_EEEEENS4_23SM90_TMA_LOAD_MULTICASTENS4_14ComposedLayoutINS4_7SwizzleILi3ELi4ELi3EEENS4_18smem_ptr_flag_bitsILi8EEENSW_INS5_IJSC_SF_EEENS5_IJSF_SB_EEEEEEEvNS4_8identityENS4_13SM90_TMA_LOADES1D_vS1E_EENS_8epilogue10collective18CollectiveEpilogueINS1H_23Sm100TmaWarpSpecializedILi4ELi2ELi64ELb0ELb0EEEJSH_NS5_IJNSW_ISF_SB_EENSW_INSA_ILi64EEESB_EEEEESI_SJ_SI_SJ_NS1H_6fusion15FusionCallbacksIS1L_NS1Q_17LinearCombinationISI_fSI_fLNS_15FloatRoundStyleE2EEESH_S1P_JEEENS4_5SM1004TMEM4LOAD26SM100_TMEM_LOAD_32dp32b64xES1F_NS15_INS16_ILi2ELi4ELi3EEES19_NSW_INS5_IJSC_S1N_EEENS5_IJS1N_SB_EEEEEEENS4_39AutoVectorizingCopyWithAssumedAlignmentILi128EEENS4_14SM90_TMA_STOREES24_S26_S26_EEEvvEEEEvNT_6ParamsE) ;  /* 0xffffff3c02747950 */ /* 0x000fea0003c3ffff */
        .weak           $__internal_1_$__cuda_sm10x_tcgen05_guardrail_trap_phase_invalid_during_alloc
        .type           $__internal_1_$__cuda_sm10x_tcgen05_guardrail_trap_phase_invalid_during_alloc,@function
        .size           $__internal_1_$__cuda_sm10x_tcgen05_guardrail_trap_phase_invalid_during_alloc,($__internal_2_$__cuda_sm10x_tcgen05_guardrail_trap_unallocated_columns_being_dealloced - $__internal_1_$__cuda_sm10x_tcgen05_guardrail_trap_phase_invalid_during_alloc)
$__internal_1_$__cuda_sm10x_tcgen05_guardrail_trap_phase_invalid_during_alloc:
[----:B------:R-:W-:Y:S05]  /*c230*/  BPT.TRAP 0x1 ;  /* 0x000000040000795c */ /* 0x000fea0000300000 */
[----:B------:R-:W-:-:S04]  /*c240*/  MOV R5, 0x0 ;  /* 0x0000000000057802 */ /* 0x000fc80000000f00 */
[----:B------:R-:W-:Y:S05]  /*c250*/  RET.REL.NODEC R4 `(_ZN7cutlass13device_kernelINS_4gemm6kernel13GemmUniversalIN4cute5tupleIJiiiiEEENS1_10collective13CollectiveMmaINS1_35MainloopSm100TmaUmmaWarpSpecializedILi3ELi2ELi2ENS5_IJNS4_1CILi1EEENSA_ILi8EEESB_EEEEENS5_IJNSA_ILi128EEENSA_ILi256EEESF_EEENS_12float_e4m3_tENS5_IJlSB_lEEESI_SJ_NS4_8TiledMMAINS4_8MMA_AtomIJNS4_10MMA_TraitsINS4_19SM100_MMA_F8F6F4_SSEJSI_SI_fSF_SG_NS4_17integral_constantINS4_4UMMA5MajorELSQ_0EEESR_NSO_INSP_7ScaleInELSS_0EEEST_EEEEEENS4_6LayoutINS5_IJSB_SB_SB_EEENS5_IJNSA_ILi0EEESY_SY_EEEEENS5_IJNS4_10UnderscoreES11_S11_EEEEENS4_23SM90_TMA_LOAD_MULTICASTENS4_14ComposedLayoutINS4_7SwizzleILi3ELi4ELi3EEENS4_18smem_ptr_flag_bitsILi8EEENSW_INS5_IJSC_SF_EEENS5_IJSF_SB_EEEEEEEvNS4_8identityENS4_13SM90_TMA_LOADES1D_vS1E_EENS_8epilogue10collective18CollectiveEpilogueINS1H_23Sm100TmaWarpSpecializedILi4ELi2ELi64ELb0ELb0EEEJSH_NS5_IJNSW_ISF_SB_EENSW_INSA_ILi64EEESB_EEEEESI_SJ_SI_SJ_NS1H_6fusion15FusionCallbacksIS1L_NS1Q_17LinearCombinationISI_fSI_fLNS_15FloatRoundStyleE2EEESH_S1P_JEEENS4_5SM1004TMEM4LOAD26SM100_TMEM_LOAD_32dp32b64xES1F_NS15_INS16_ILi2ELi4ELi3EEES19_NSW_INS5_IJSC_S1N_EEENS5_IJS1N_SB_EEEEEEENS4_39AutoVectorizingCopyWithAssumedAlignmentILi128EEENS4_14SM90_TMA_STOREES24_S26_S26_EEEvvEEEEvNT_6ParamsE) ;  /* 0xffffff3c04687950 */ /* 0x000fea0003c3ffff */
        .weak           $__internal_2_$__cuda_sm10x_tcgen05_guardrail_trap_unallocated_columns_being_dealloced
        .type           $__internal_2_$__cuda_sm10x_tcgen05_guardrail_trap_unallocated_columns_being_dealloced,@function
        .size           $__internal_2_$__cuda_sm10x_tcgen05_guardrail_trap_unallocated_columns_being_dealloced,(.L_x_171 - $__internal_2_$__cuda_sm10x_tcgen05_guardrail_trap_unallocated_columns_being_dealloced)
$__internal_2_$__cuda_sm10x_tcgen05_guardrail_trap_unallocated_columns_being_dealloced:
[----:B------:R-:W-:Y:S05]  /*c260*/  BPT.TRAP 0x1 ;  /* 0x000000040000795c */ /* 0x000fea0000300000 */
[----:B------:R-:W-:-:S04]  /*c270*/  HFMA2 R3, -RZ, RZ, 0, 0 ;  /* 0x00000000ff037431 */ /* 0x000fc800000001ff */
[----:B------:R-:W-:Y:S05]  /*c280*/  RET.REL.NODEC R2 `(_ZN7cutlass13device_kernelINS_4gemm6kernel13GemmUniversalIN4cute5tupleIJiiiiEEENS1_10collective13CollectiveMmaINS1_35MainloopSm100TmaUmmaWarpSpecializedILi3ELi2ELi2ENS5_IJNS4_1CILi1EEENSA_ILi8EEESB_EEEEENS5_IJNSA_ILi128EEENSA_ILi256EEESF_EEENS_12float_e4m3_tENS5_IJlSB_lEEESI_SJ_NS4_8TiledMMAINS4_8MMA_AtomIJNS4_10MMA_TraitsINS4_19SM100_MMA_F8F6F4_SSEJSI_SI_fSF_SG_NS4_17integral_constantINS4_4UMMA5MajorELSQ_0EEESR_NSO_INSP_7ScaleInELSS_0EEEST_EEEEEENS4_6LayoutINS5_IJSB_SB_SB_EEENS5_IJNSA_ILi0EEESY_SY_EEEEENS5_IJNS4_10UnderscoreES11_S11_EEEEENS4_23SM90_TMA_LOAD_MULTICASTENS4_14ComposedLayoutINS4_7SwizzleILi3ELi4ELi3EEENS4_18smem_ptr_flag_bitsILi8EEENSW_INS5_IJSC_SF_EEENS5_IJSF_SB_EEEEEEEvNS4_8identityENS4_13SM90_TMA_LOADES1D_vS1E_EENS_8epilogue10collective18CollectiveEpilogueINS1H_23Sm100TmaWarpSpecializedILi4ELi2ELi64ELb0ELb0EEEJSH_NS5_IJNSW_ISF_SB_EENSW_INSA_ILi64EEESB_EEEEESI_SJ_SI_SJ_NS1H_6fusion15FusionCallbacksIS1L_NS1Q_17LinearCombinationISI_fSI_fLNS_15FloatRoundStyleE2EEESH_S1P_JEEENS4_5SM1004TMEM4LOAD26SM100_TMEM_LOAD_32dp32b64xES1F_NS15_INS16_ILi2ELi4ELi3EEES19_NSW_INS5_IJSC_S1N_EEENS5_IJS1N_SB_EEEEEEENS4_39AutoVectorizingCopyWithAssumedAlignmentILi128EEENS4_14SM90_TMA_STOREES24_S26_S26_EEEvvEEEEvNT_6ParamsE) ;  /* 0xffffff3c025c7950 */ /* 0x000fea0003c3ffff */
.L_x_170:
[----:B------:R-:W-:-:S00]  /*c290*/  BRA `(.L_x_170) ;  /* 0xfffffffc00fc7947 */ /* 0x000fc0000383ffff */
[----:B------:R-:W-:-:S00]  /*c2a0*/  NOP ;  /* 0x0000000000007918 */ /* 0x000fc00000000000 */
        /* <DEDUP_REMOVED lines=13> */
.L_x_171:


//--------------------- .nv.global.init           --------------------------
	.section	.nv.global.init,"aw",@progbits
.nv.global.init:
	.type		$str$27,@object
	.size		$str$27,($str$28 - $str$27)
$str$27:
        /*0000*/ 	.byte	0x28, 0x61, 0x64, 0x64, 0x72, 0x65, 0x73, 0x73, 0x20, 0x26, 0x20, 0x6d, 0x61, 0x73, 0x6b, 0x29
        /*0010*/ 	.byte	0x20, 0x3d, 0x3d, 0x20, 0x30, 0x00
	.type		$str$28,@object
	.size		$str$28,($str$26 - $str$28)
$str$28:
        /*0016*/ 	.byte	0x2f, 0x74, 0x6d, 0x70, 0x2f, 0x63, 0x75, 0x74, 0x6c, 0x61, 0x73, 0x73, 0x5f, 0x73, 0x77, 0x65
        /*0026*/ 	.byte	0x65, 0x70, 0x5f, 0x73, 0x72, 0x63, 0x2f, 0x69, 0x6e, 0x63, 0x6c, 0x75, 0x64, 0x65, 0x2f, 0x63
        /*0036*/ 	.byte	0x75, 0x74, 0x65, 0x2f, 0x70, 0x6f, 0x69, 0x6e, 0x74, 0x65, 0x72, 0x5f, 0x66, 0x6c, 0x61, 0x67
        /*0046*/ 	.byte	0x67, 0x65, 0x64, 0x2e, 0x68, 0x70, 0x70, 0x00
	.type		$str$26,@object
	.size		$str$26,($str$25 - $str$26)
$str$26:
        /*004e*/ 	.byte	0x2f, 0x74, 0x6d, 0x70, 0x2f, 0x63, 0x75, 0x74, 0x6c, 0x61, 0x73, 0x73, 0x5f, 0x73, 0x77, 0x65
        /*005e*/ 	.byte	0x65, 0x70, 0x5f, 0x73, 0x72, 0x63, 0x2f, 0x69, 0x6e, 0x63, 0x6c, 0x75, 0x64, 0x65, 0x2f, 0x63
        /*006e*/ 	.byte	0x75, 0x74, 0x65, 0x2f, 0x61, 0x74, 0x6f, 0x6d, 0x2f, 0x63, 0x6f, 0x70, 0x79, 0x5f, 0x74, 0x72
        /*007e*/ 	.byte	0x61, 0x69, 0x74, 0x73, 0x5f, 0x73, 0x6d, 0x31, 0x30, 0x30, 0x2e, 0x68, 0x70, 0x70, 0x00
	.type		$str$25,@object
	.size		$str$25,(__unnamed_1 - $str$25)
$str$25:
        /*008d*/ 	.byte	0x28, 0x28, 0x75, 0x69, 0x6e, 0x74, 0x33, 0x32, 0x5f, 0x74, 0x28, 0x74, 0x68, 0x72, 0x65, 0x61
        /*009d*/ 	.byte	0x64, 0x49, 0x64, 0x78, 0x2e, 0x78, 0x29, 0x20, 0x2f, 0x20, 0x33, 0x32, 0x29, 0x20, 0x25, 0x20
        /*00ad*/ 	.byte	0x34, 0x29, 0x20, 0x3d, 0x3d, 0x20, 0x28, 0x28, 0x28, 0x74, 0x6d, 0x65, 0x6d, 0x5f, 0x61, 0x64
        /*00bd*/ 	.byte	0x64, 0x72, 0x20, 0x3e, 0x3e, 0x20, 0x31, 0x36, 0x29, 0x20, 0x2f, 0x20, 0x33, 0x32, 0x29, 0x20
        /*00cd*/ 	.byte	0x25, 0x20, 0x34, 0x29, 0x00
	.type		__unnamed_1,@object
	.size		__unnamed_1,(__unnamed_2 - __unnamed_1)
__unnamed_1:
        /*00d2*/ 	.byte	0x61, 0x75, 0x74, 0x6f, 0x20, 0x63, 0x75, 0x74, 0x65, 0x3a, 0x3a, 0x61, 0x73, 0x5f, 0x70, 0x6f
        /* <DEDUP_REMOVED lines=24> */
        /*0262*/ 	.byte	0x43, 0x3c, 0x38, 0x31, 0x39, 0x32, 0x3e, 0x3e, 0x3e, 0x3e, 0x5d, 0x00
	.type		__unnamed_2,@object
	.size		__unnamed_2,(__unnamed_3 - __unnamed_2)
__unnamed_2:
        /* <DEDUP_REMOVED lines=26> */
	.type		__unnamed_3,@object
	.size		__unnamed_3,(.L_3 - __unnamed_3)
__unnamed_3:
        /* <DEDUP_REMOVED lines=42> */
        /*06aa*/ 	.byte	0x3e, 0x3e, 0x3e, 0x3e, 0x5d, 0x00
.L_3:


//--------------------- .nv.shared._ZN7cutlass13device_kernelINS_4gemm6kernel13GemmUniversalIN4cute5tupleIJiiiiEEENS1_10collective13CollectiveMmaINS1_35MainloopSm100TmaUmmaWarpSpecializedILi3ELi2ELi2ENS5_IJNS4_1CILi1EEENSA_ILi8EEESB_EEEEENS5_IJNSA_ILi128EEENSA_ILi256EEESF_EEENS_12float_e4m3_tENS5_IJlSB_lEEESI_SJ_NS4_8TiledMMAINS4_8MMA_AtomIJNS4_10MMA_TraitsINS4_19SM100_MMA_F8F6F4_SSEJSI_SI_fSF_SG_NS4_17integral_constantINS4_4UMMA5MajorELSQ_0EEESR_NSO_INSP_7ScaleInELSS_0EEEST_EEEEEENS4_6LayoutINS5_IJSB_SB_SB_EEENS5_IJNSA_ILi0EEESY_SY_EEEEENS5_IJNS4_10UnderscoreES11_S11_EEEEENS4_23SM90_TMA_LOAD_MULTICASTENS4_14ComposedLayoutINS4_7SwizzleILi3ELi4ELi3EEENS4_18smem_ptr_flag_bitsILi8EEENSW_INS5_IJSC_SF_EEENS5_IJSF_SB_EEEEEEEvNS4_8identityENS4_13SM90_TMA_LOADES1D_vS1E_EENS_8epilogue10collective18CollectiveEpilogueINS1H_23Sm100TmaWarpSpecializedILi4ELi2ELi64ELb0ELb0EEEJSH_NS5_IJNSW_ISF_SB_EENSW_INSA_ILi64EEESB_EEEEESI_SJ_SI_SJ_NS1H_6fusion15FusionCallbacksIS1L_NS1Q_17LinearCombinationISI_fSI_fLNS_15FloatRoundStyleE2EEESH_S1P_JEEENS4_5SM1004TMEM4LOAD26SM100_TMEM_LOAD_32dp32b64xES1F_NS15_INS16_ILi2ELi4ELi3EEES19_NSW_INS5_IJSC_S1N_EEENS5_IJS1N_SB_EEEEEEENS4_39AutoVectorizingCopyWithAssumedAlignmentILi128EEENS4_14SM90_TMA_STOREES24_S26_S26_EEEvvEEEEvNT_6ParamsE --------------------------
	.section	.nv.shared._ZN7cutlass13device_kernelINS_4gemm6kernel13GemmUniversalIN4cute5tupleIJiiiiEEENS1_10collective13CollectiveMmaINS1_35MainloopSm100TmaUmmaWarpSpecializedILi3ELi2ELi2ENS5_IJNS4_1CILi1EEENSA_ILi8EEESB_EEEEENS5_IJNSA_ILi128EEENSA_ILi256EEESF_EEENS_12float_e4m3_tENS5_IJlSB_lEEESI_SJ_NS4_8TiledMMAINS4_8MMA_AtomIJNS4_10MMA_TraitsINS4_19SM100_MMA_F8F6F4_SSEJSI_SI_fSF_SG_NS4_17integral_constantINS4_4UMMA5MajorELSQ_0EEESR_NSO_INSP_7ScaleInELSS_0EEEST_EEEEEENS4_6LayoutINS5_IJSB_SB_SB_EEENS5_IJNSA_ILi0EEESY_SY_EEEEENS5_IJNS4_10UnderscoreES11_S11_EEEEENS4_23SM90_TMA_LOAD_MULTICASTENS4_14ComposedLayoutINS4_7SwizzleILi3ELi4ELi3EEENS4_18smem_ptr_flag_bitsILi8EEENSW_INS5_IJSC_SF_EEENS5_IJSF_SB_EEEEEEEvNS4_8identityENS4_13SM90_TMA_LOADES1D_vS1E_EENS_8epilogue10collective18CollectiveEpilogueINS1H_23Sm100TmaWarpSpecializedILi4ELi2ELi64ELb0ELb0EEEJSH_NS5_IJNSW_ISF_SB_EENSW_INSA_ILi64EEESB_EEEEESI_SJ_SI_SJ_NS1H_6fusion15FusionCallbacksIS1L_NS1Q_17LinearCombinationISI_fSI_fLNS_15FloatRoundStyleE2EEESH_S1P_JEEENS4_5SM1004TMEM4LOAD26SM100_TMEM_LOAD_32dp32b64xES1F_NS15_INS16_ILi2ELi4ELi3EEES19_NSW_INS5_IJSC_S1N_EEENS5_IJS1N_SB_EEEEEEENS4_39AutoVectorizingCopyWithAssumedAlignmentILi128EEENS4_14SM90_TMA_STOREES24_S26_S26_EEEvvEEEEvNT_6ParamsE,"aw",@nobits
	.sectionflags	@""
	.align	16
	.zero		1024


//--------------------- .nv.shared.reserved.0     --------------------------
	.section	.nv.shared.reserved.0,"aw",@nobits
	.weak		__nv_reservedSMEM_offset_0_alias
	.size		__nv_reservedSMEM_offset_0_alias, 0, 64
	.other		__nv_reservedSMEM_offset_0_alias,@"STO_CUDA_RESERVED_SHARED STV_DEFAULT"
__nv_reservedSMEM_offset_0_alias:
	.zero		0
.nv.shared.reserved.0:
	.zero		64
	.weak		__nv_reservedSMEM_tcgen05_partition
	.type		__nv_reservedSMEM_tcgen05_partition,@object
	.size		__nv_reservedSMEM_tcgen05_partition,(.L_0 - __nv_reservedSMEM_tcgen05_partition)
__nv_reservedSMEM_tcgen05_partition:
	.zero		32
.L_0:


//--------------------- .nv.global                --------------------------
	.section	.nv.global,"aw",@nobits
.nv.global:
	.type		_ZN40_INTERNAL_2efed199_4_k_cu_a62b7c0a_324364cute1_E,@object
	.size		_ZN40_INTERNAL_2efed199_4_k_cu_a62b7c0a_324364cute1_E,(_ZN40_INTERNAL_2efed199_4_k_cu_a62b7c0a_324364cuda3std3__45__cpo6cbeginE - _ZN40_INTERNAL_2efed199_4_k_cu_a62b7c0a_324364cute1_E)
_ZN40_INTERNAL_2efed199_4_k_cu_a62b7c0a_324364cute1_E:
	.zero		1
	.type		_ZN40_INTERNAL_2efed199_4_k_cu_a62b7c0a_324364cuda3std3__45__cpo6cbeginE,@object
	.size		_ZN40_INTERNAL_2efed199_4_k_cu_a62b7c0a_324364cuda3std3__45__cpo6cbeginE,(_ZN40_INTERNAL_2efed199_4_k_cu_a62b7c0a_324364cuda3std3__48in_placeE - _ZN40_INTERNAL_2efed199_4_k_cu_a62b7c0a_324364cuda3std3__45__cpo6cbeginE)
_ZN40_INTERNAL_2efed199_4_k_cu_a62b7c0a_324364cuda3std3__45__cpo6cbeginE:
	.zero		1
	.type		_ZN40_INTERNAL_2efed199_4_k_cu_a62b7c0a_324364cuda3std3__48in_placeE,@object
	.size		_ZN40_INTERNAL_2efed199_4_k_cu_a62b7c0a_324364cuda3std3__48in_placeE,(_ZN40_INTERNAL_2efed199_4_k_cu_a62b7c0a_324364cuda3std6ranges3__45__cpo9iter_moveE - _ZN40_INTERNAL_2efed199_4_k_cu_a62b7c0a_324364cuda3std3__48in_placeE)
_ZN40_INTERNAL_2efed199_4_k_cu_a62b7c0a_324364cuda3std3__48in_placeE:
	.zero		1
	.type		_ZN40_INTERNAL_2efed199_4_k_cu_a62b7c0a_324364cuda3std6ranges3__45__cpo9iter_moveE,@object
	.size		_ZN40_INTERNAL_2efed199_4_k_cu_a62b7c0a_324364cuda3std6ranges3__45__cpo9iter_moveE,(_ZN40_INTERNAL_2efed199_4_k_cu_a62b7c0a_324364cuda3std3__45__cpo5beginE - _ZN40_INTERNAL_2efed199_4_k_cu_a62b7c0a_324364cuda3std6ranges3__45__cpo9iter_moveE)
_ZN40_INTERNAL_2efed199_4_k_cu_a62b7c0a_324364cuda3std6ranges3__45__cpo9iter_moveE:
	.zero		1
	.type		_ZN40_INTERNAL_2efed199_4_k_cu_a62b7c0a_324364cuda3std3__45__cpo5beginE,@object
	.size		_ZN40_INTERNAL_2efed199_4_k_cu_a62b7c0a_324364cuda3std3__45__cpo5beginE,(_ZN40_INTERNAL_2efed199_4_k_cu_a62b7c0a_324364cuda3std3__442_GLOBAL__N__2efed199_4_k_cu_a62b7c0a_324366ignoreE - _ZN40_INTERNAL_2efed199_4_k_cu_a62b7c0a_324364cuda3std3__45__cpo5beginE)
_ZN40_INTERNAL_2efed199_4_k_cu_a62b7c0a_324364cuda3std3__45__cpo5beginE:
	.zero		1
	.type		_ZN40_INTERNAL_2efed199_4_k_cu_a62b7c0a_324364cuda3std3__442_GLOBAL__N__2efed199_4_k_cu_a62b7c0a_324366ignoreE,@object
	.size		_ZN40_INTERNAL_2efed199_4_k_cu_a62b7c0a_324364cuda3std3__442_GLOBAL__N__2efed199_4_k_cu_a62b7c0a_324366ignoreE,(_ZN40_INTERNAL_2efed199_4_k_cu_a62b7c0a_324364cute7productE - _ZN40_INTERNAL_2efed199_4_k_cu_a62b7c0a_324364cuda3std3__442_GLOBAL__N__2efed199_4_k_cu_a62b7c0a_324366ignoreE)
_ZN40_INTERNAL_2efed199_4_k_cu_a62b7c0a_324364cuda3std3__442_GLOBAL__N__2efed199_4_k_cu_a62b7c0a_324366ignoreE:
	.zero		1
	.type		_ZN40_INTERNAL_2efed199_4_k_cu_a62b7c0a_324364cute7productE,@object
	.size		_ZN40_INTERNAL_2efed199_4_k_cu_a62b7c0a_324364cute7productE,(_ZN40_INTERNAL_2efed199_4_k_cu_a62b7c0a_324364cuda3std3__45__cpo3endE - _ZN40_INTERNAL_2efed199_4_k_cu_a62b7c0a_324364cute7productE)
_ZN40_INTERNAL_2efed199_4_k_cu_a62b7c0a_324364cute7productE:
	.zero		1
	.type		_ZN40_INTERNAL_2efed199_4_k_cu_a62b7c0a_324364cuda3std3__45__cpo3endE,@object
	.size		_ZN40_INTERNAL_2efed199_4_k_cu_a62b7c0a_324364cuda3std3__45__cpo3endE,(_ZN40_INTERNAL_2efed199_4_k_cu_a62b7c0a_324364cuda3std3__419piecewise_constructE - _ZN40_INTERNAL_2efed199_4_k_cu_a62b7c0a_324364cuda3std3__45__cpo3endE)
_ZN40_INTERNAL_2efed199_4_k_cu_a62b7c0a_324364cuda3std3__45__cpo3endE:
	.zero		1
	.type		_ZN40_INTERNAL_2efed199_4_k_cu_a62b7c0a_324364cuda3std3__419piecewise_constructE,@object
	.size		_ZN40_INTERNAL_2efed199_4_k_cu_a62b7c0a_324364cuda3std3__419piecewise_constructE,(_ZN40_INTERNAL_2efed199_4_k_cu_a62b7c0a_324364cuda3std3__45__cpo4cendE - _ZN40_INTERNAL_2efed199_4_k_cu_a62b7c0a_324364cuda3std3__419piecewise_constructE)
_ZN40_INTERNAL_2efed199_4_k_cu_a62b7c0a_324364cuda3std3__419piecewise_constructE:
	.zero		1
	.type		_ZN40_INTERNAL_2efed199_4_k_cu_a62b7c0a_324364cuda3std3__45__cpo4cendE,@object
	.size		_ZN40_INTERNAL_2efed199_4_k_cu_a62b7c0a_324364cuda3std3__45__cpo4cendE,(_ZN40_INTERNAL_2efed199_4_k_cu_a62b7c0a_324364cuda3std6ranges3__45__cpo4swapE - _ZN40_INTERNAL_2efed199_4_k_cu_a62b7c0a_324364cuda3std3__45__cpo4cendE)
_ZN40_INTERNAL_2efed199_4_k_cu_a62b7c0a_324364cuda3std3__45__cpo4cendE:
	.zero		1
	.type		_ZN40_INTERNAL_2efed199_4_k_cu_a62b7c0a_324364cuda3std6ranges3__45__cpo4swapE,@object
	.size		_ZN40_INTERNAL_2efed199_4_k_cu_a62b7c0a_324364cuda3std6ranges3__45__cpo4swapE,(.L_11 - _ZN40_INTERNAL_2efed199_4_k_cu_a62b7c0a_324364cuda3std6ranges3__45__cpo4swapE)
_ZN40_INTERNAL_2efed199_4_k_cu_a62b7c0a_324364cuda3std6ranges3__45__cpo4swapE:
	.zero		1
.L_11:


//--------------------- .nv.constant0._ZN7cutlass13device_kernelINS_4gemm6kernel13GemmUniversalIN4cute5tupleIJiiiiEEENS1_10collective13CollectiveMmaINS1_35MainloopSm100TmaUmmaWarpSpecializedILi3ELi2ELi2ENS5_IJNS4_1CILi1EEENSA_ILi8EEESB_EEEEENS5_IJNSA_ILi128EEENSA_ILi256EEESF_EEENS_12float_e4m3_tENS5_IJlSB_lEEESI_SJ_NS4_8TiledMMAINS4_8MMA_AtomIJNS4_10MMA_TraitsINS4_19SM100_MMA_F8F6F4_SSEJSI_SI_fSF_SG_NS4_17integral_constantINS4_4UMMA5MajorELSQ_0EEESR_NSO_INSP_7ScaleInELSS_0EEEST_EEEEEENS4_6LayoutINS5_IJSB_SB_SB_EEENS5_IJNSA_ILi0EEESY_SY_EEEEENS5_IJNS4_10UnderscoreES11_S11_EEEEENS4_23SM90_TMA_LOAD_MULTICASTENS4_14ComposedLayoutINS4_7SwizzleILi3ELi4ELi3EEENS4_18smem_ptr_flag_bitsILi8EEENSW_INS5_IJSC_SF_EEENS5_IJSF_SB_EEEEEEEvNS4_8identityENS4_13SM90_TMA_LOADES1D_vS1E_EENS_8epilogue10collective18CollectiveEpilogueINS1H_23Sm100TmaWarpSpecializedILi4ELi2ELi64ELb0ELb0EEEJSH_NS5_IJNSW_ISF_SB_EENSW_INSA_ILi64EEESB_EEEEESI_SJ_SI_SJ_NS1H_6fusion15FusionCallbacksIS1L_NS1Q_17LinearCombinationISI_fSI_fLNS_15FloatRoundStyleE2EEESH_S1P_JEEENS4_5SM1004TMEM4LOAD26SM100_TMEM_LOAD_32dp32b64xES1F_NS15_INS16_ILi2ELi4ELi3EEES19_NSW_INS5_IJSC_S1N_EEENS5_IJS1N_SB_EEEEEEENS4_39AutoVectorizingCopyWithAssumedAlignmentILi128EEENS4_14SM90_TMA_STOREES24_S26_S26_EEEvvEEEEvNT_6ParamsE --------------------------
	.section	.nv.constant0._ZN7cutlass13device_kernelINS_4gemm6kernel13GemmUniversalIN4cute5tupleIJiiiiEEENS1_10collective13CollectiveMmaINS1_35MainloopSm100TmaUmmaWarpSpecializedILi3ELi2ELi2ENS5_IJNS4_1CILi1EEENSA_ILi8EEESB_EEEEENS5_IJNSA_ILi128EEENSA_ILi256EEESF_EEENS_12float_e4m3_tENS5_IJlSB_lEEESI_SJ_NS4_8TiledMMAINS4_8MMA_AtomIJNS4_10MMA_TraitsINS4_19SM100_MMA_F8F6F4_SSEJSI_SI_fSF_SG_NS4_17integral_constantINS4_4UMMA5MajorELSQ_0EEESR_NSO_INSP_7ScaleInELSS_0EEEST_EEEEEENS4_6LayoutINS5_IJSB_SB_SB_EEENS5_IJNSA_ILi0EEESY_SY_EEEEENS5_IJNS4_10UnderscoreES11_S11_EEEEENS4_23SM90_TMA_LOAD_MULTICASTENS4_14ComposedLayoutINS4_7SwizzleILi3ELi4ELi3EEENS4_18smem_ptr_flag_bitsILi8EEENSW_INS5_IJSC_SF_EEENS5_IJSF_SB_EEEEEEEvNS4_8identityENS4_13SM90_TMA_LOADES1D_vS1E_EENS_8epilogue10collective18CollectiveEpilogueINS1H_23Sm100TmaWarpSpecializedILi4ELi2ELi64ELb0ELb0EEEJSH_NS5_IJNSW_ISF_SB_EENSW_INSA_ILi64EEESB_EEEEESI_SJ_SI_SJ_NS1H_6fusion15FusionCallbacksIS1L_NS1Q_17LinearCombinationISI_fSI_fLNS_15FloatRoundStyleE2EEESH_S1P_JEEENS4_5SM1004TMEM4LOAD26SM100_TMEM_LOAD_32dp32b64xES1F_NS15_INS16_ILi2ELi4ELi3EEES19_NSW_INS5_IJSC_S1N_EEENS5_IJS1N_SB_EEEEEEENS4_39AutoVectorizingCopyWithAssumedAlignmentILi128EEENS4_14SM90_TMA_STOREES24_S26_S26_EEEvvEEEEvNT_6ParamsE,"a",@progbits
	.sectionflags	@""
	.align	4
.nv.constant0._ZN7cutlass13device_kernelINS_4gemm6kernel13GemmUniversalIN4cute5tupleIJiiiiEEENS1_10collective13CollectiveMmaINS1_35MainloopSm100TmaUmmaWarpSpecializedILi3ELi2ELi2ENS5_IJNS4_1CILi1EEENSA_ILi8EEESB_EEEEENS5_IJNSA_ILi128EEENSA_ILi256EEESF_EEENS_12float_e4m3_tENS5_IJlSB_lEEESI_SJ_NS4_8TiledMMAINS4_8MMA_AtomIJNS4_10MMA_TraitsINS4_19SM100_MMA_F8F6F4_SSEJSI_SI_fSF_SG_NS4_17integral_constantINS4_4UMMA5MajorELSQ_0EEESR_NSO_INSP_7ScaleInELSS_0EEEST_EEEEEENS4_6LayoutINS5_IJSB_SB_SB_EEENS5_IJNSA_ILi0EEESY_SY_EEEEENS5_IJNS4_10UnderscoreES11_S11_EEEEENS4_23SM90_TMA_LOAD_MULTICASTENS4_14ComposedLayoutINS4_7SwizzleILi3ELi4ELi3EEENS4_18smem_ptr_flag_bitsILi8EEENSW_INS5_IJSC_SF_EEENS5_IJSF_SB_EEEEEEEvNS4_8identityENS4_13SM90_TMA_LOADES1D_vS1E_EENS_8epilogue10collective18CollectiveEpilogueINS1H_23Sm100TmaWarpSpecializedILi4ELi2ELi64ELb0ELb0EEEJSH_NS5_IJNSW_ISF_SB_EENSW_INSA_ILi64EEESB_EEEEESI_SJ_SI_SJ_NS1H_6fusion15FusionCallbacksIS1L_NS1Q_17LinearCombinationISI_fSI_fLNS_15FloatRoundStyleE2EEESH_S1P_JEEENS4_5SM1004TMEM4LOAD26SM100_TMEM_LOAD_32dp32b64xES1F_NS15_INS16_ILi2ELi4ELi3EEES19_NSW_INS5_IJSC_S1N_EEENS5_IJS1N_SB_EEEEEEENS4_39AutoVectorizingCopyWithAssumedAlignmentILi128EEENS4_14SM90_TMA_STOREES24_S26_S26_EEEvvEEEEvNT_6ParamsE:
	.zero		2944


//--------------------- SYMBOLS --------------------------

	.type		.nv.reservedSmem.offset0,@object
	.size		.nv.reservedSmem.offset0,0x4
	.type		.nv.reservedSmem.cap,@object
	.size		.nv.reservedSmem.cap,0x4
	.type		__assertfail,@function
